//
// Generated by NVIDIA NVVM Compiler
//
// Compiler Build ID: CL-36424714
// Cuda compilation tools, release 13.0, V13.0.88
// Based on NVVM 20.0.0
//

.version 9.0
.target sm_100
.address_size 64

	// .globl	_Z11convolutioniiiiPfS_S_f

.visible .entry _Z11convolutioniiiiPfS_S_f(
	.param .u32 _Z11convolutioniiiiPfS_S_f_param_0,
	.param .u32 _Z11convolutioniiiiPfS_S_f_param_1,
	.param .u32 _Z11convolutioniiiiPfS_S_f_param_2,
	.param .u32 _Z11convolutioniiiiPfS_S_f_param_3,
	.param .u64 .ptr .align 1 _Z11convolutioniiiiPfS_S_f_param_4,
	.param .u64 .ptr .align 1 _Z11convolutioniiiiPfS_S_f_param_5,
	.param .u64 .ptr .align 1 _Z11convolutioniiiiPfS_S_f_param_6,
	.param .f32 _Z11convolutioniiiiPfS_S_f_param_7
)
{
	.reg .pred 	%p<15>;
	.reg .b32 	%r<55>;
	.reg .b32 	%f<121>;
	.reg .b64 	%rd<44>;

	ld.param.u32 	%r25, [_Z11convolutioniiiiPfS_S_f_param_0];
	ld.param.u32 	%r22, [_Z11convolutioniiiiPfS_S_f_param_1];
	ld.param.u32 	%r23, [_Z11convolutioniiiiPfS_S_f_param_2];
	ld.param.u32 	%r24, [_Z11convolutioniiiiPfS_S_f_param_3];
	ld.param.u64 	%rd9, [_Z11convolutioniiiiPfS_S_f_param_4];
	ld.param.u64 	%rd10, [_Z11convolutioniiiiPfS_S_f_param_5];
	ld.param.u64 	%rd8, [_Z11convolutioniiiiPfS_S_f_param_6];
	ld.param.f32 	%f17, [_Z11convolutioniiiiPfS_S_f_param_7];
	cvta.to.global.u64 	%rd1, %rd10;
	cvta.to.global.u64 	%rd2, %rd9;
	sub.s32 	%r26, %r25, %r23;
	sub.s32 	%r27, %r22, %r24;
	mov.u32 	%r28, %ctaid.x;
	mov.u32 	%r29, %ntid.x;
	mov.u32 	%r30, %tid.x;
	mad.lo.s32 	%r2, %r28, %r29, %r30;
	mov.u32 	%r31, %ctaid.y;
	mov.u32 	%r32, %ntid.y;
	mov.u32 	%r33, %tid.y;
	mad.lo.s32 	%r34, %r31, %r32, %r33;
	setp.gt.s32 	%p1, %r2, %r26;
	setp.gt.s32 	%p2, %r34, %r27;
	or.pred  	%p3, %p1, %p2;
	@%p3 bra 	$L__BB0_18;
	mov.f32 	%f119, 0f00000000;
	min.s32 	%r35, %r23, %r24;
	setp.lt.s32 	%p4, %r35, 1;
	@%p4 bra 	$L__BB0_17;
	and.b32  	%r4, %r24, 15;
	and.b32  	%r5, %r24, 7;
	and.b32  	%r6, %r24, 2147483632;
	and.b32  	%r7, %r24, 3;
	neg.s32 	%r8, %r6;
	mov.f32 	%f119, 0f00000000;
	mov.b32 	%r49, 0;
$L__BB0_3:
	setp.lt.u32 	%p5, %r24, 16;
	mul.lo.s32 	%r10, %r49, %r24;
	add.s32 	%r38, %r49, %r2;
	mad.lo.s32 	%r11, %r38, %r22, %r34;
	mov.b32 	%r53, 0;
	@%p5 bra 	$L__BB0_6;
	mul.wide.u32 	%rd11, %r10, 4;
	add.s64 	%rd12, %rd2, %rd11;
	add.s64 	%rd43, %rd12, 32;
	mov.u32 	%r50, %r11;
	mov.u32 	%r51, %r8;
$L__BB0_5:
	.pragma "nounroll";
	mul.wide.s32 	%rd13, %r50, 4;
	add.s64 	%rd14, %rd1, %rd13;
	ld.global.f32 	%f21, [%rd43+-32];
	ld.global.f32 	%f22, [%rd14];
	fma.rn.f32 	%f23, %f21, %f22, %f119;
	ld.global.f32 	%f24, [%rd43+-28];
	ld.global.f32 	%f25, [%rd14+4];
	fma.rn.f32 	%f26, %f24, %f25, %f23;
	ld.global.f32 	%f27, [%rd43+-24];
	ld.global.f32 	%f28, [%rd14+8];
	fma.rn.f32 	%f29, %f27, %f28, %f26;
	ld.global.f32 	%f30, [%rd43+-20];
	ld.global.f32 	%f31, [%rd14+12];
	fma.rn.f32 	%f32, %f30, %f31, %f29;
	ld.global.f32 	%f33, [%rd43+-16];
	ld.global.f32 	%f34, [%rd14+16];
	fma.rn.f32 	%f35, %f33, %f34, %f32;
	ld.global.f32 	%f36, [%rd43+-12];
	ld.global.f32 	%f37, [%rd14+20];
	fma.rn.f32 	%f38, %f36, %f37, %f35;
	ld.global.f32 	%f39, [%rd43+-8];
	ld.global.f32 	%f40, [%rd14+24];
	fma.rn.f32 	%f41, %f39, %f40, %f38;
	ld.global.f32 	%f42, [%rd43+-4];
	ld.global.f32 	%f43, [%rd14+28];
	fma.rn.f32 	%f44, %f42, %f43, %f41;
	ld.global.f32 	%f45, [%rd43];
	ld.global.f32 	%f46, [%rd14+32];
	fma.rn.f32 	%f47, %f45, %f46, %f44;
	ld.global.f32 	%f48, [%rd43+4];
	ld.global.f32 	%f49, [%rd14+36];
	fma.rn.f32 	%f50, %f48, %f49, %f47;
	ld.global.f32 	%f51, [%rd43+8];
	ld.global.f32 	%f52, [%rd14+40];
	fma.rn.f32 	%f53, %f51, %f52, %f50;
	ld.global.f32 	%f54, [%rd43+12];
	ld.global.f32 	%f55, [%rd14+44];
	fma.rn.f32 	%f56, %f54, %f55, %f53;
	ld.global.f32 	%f57, [%rd43+16];
	ld.global.f32 	%f58, [%rd14+48];
	fma.rn.f32 	%f59, %f57, %f58, %f56;
	ld.global.f32 	%f60, [%rd43+20];
	ld.global.f32 	%f61, [%rd14+52];
	fma.rn.f32 	%f62, %f60, %f61, %f59;
	ld.global.f32 	%f63, [%rd43+24];
	ld.global.f32 	%f64, [%rd14+56];
	fma.rn.f32 	%f65, %f63, %f64, %f62;
	ld.global.f32 	%f66, [%rd43+28];
	ld.global.f32 	%f67, [%rd14+60];
	fma.rn.f32 	%f119, %f66, %f67, %f65;
	add.s32 	%r51, %r51, 16;
	add.s64 	%rd43, %rd43, 64;
	add.s32 	%r50, %r50, 16;
	setp.ne.s32 	%p6, %r51, 0;
	mov.u32 	%r53, %r6;
	@%p6 bra 	$L__BB0_5;
$L__BB0_6:
	setp.eq.s32 	%p7, %r4, 0;
	@%p7 bra 	$L__BB0_16;
	add.s32 	%r39, %r4, -1;
	setp.lt.u32 	%p8, %r39, 7;
	@%p8 bra 	$L__BB0_9;
	add.s32 	%r40, %r53, %r10;
	mul.wide.u32 	%rd15, %r40, 4;
	add.s64 	%rd16, %rd2, %rd15;
	ld.global.f32 	%f69, [%rd16];
	add.s32 	%r41, %r11, %r53;
	mul.wide.s32 	%rd17, %r41, 4;
	add.s64 	%rd18, %rd1, %rd17;
	ld.global.f32 	%f70, [%rd18];
	fma.rn.f32 	%f71, %f69, %f70, %f119;
	cvt.u64.u32 	%rd19, %r10;
	cvt.u64.u32 	%rd20, %r53;
	add.s64 	%rd21, %rd20, %rd19;
	shl.b64 	%rd22, %rd21, 2;
	add.s64 	%rd23, %rd2, %rd22;
	ld.global.f32 	%f72, [%rd23+4];
	ld.global.f32 	%f73, [%rd18+4];
	fma.rn.f32 	%f74, %f72, %f73, %f71;
	ld.global.f32 	%f75, [%rd23+8];
	ld.global.f32 	%f76, [%rd18+8];
	fma.rn.f32 	%f77, %f75, %f76, %f74;
	ld.global.f32 	%f78, [%rd23+12];
	ld.global.f32 	%f79, [%rd18+12];
	fma.rn.f32 	%f80, %f78, %f79, %f77;
	ld.global.f32 	%f81, [%rd23+16];
	ld.global.f32 	%f82, [%rd18+16];
	fma.rn.f32 	%f83, %f81, %f82, %f80;
	ld.global.f32 	%f84, [%rd23+20];
	ld.global.f32 	%f85, [%rd18+20];
	fma.rn.f32 	%f86, %f84, %f85, %f83;
	ld.global.f32 	%f87, [%rd23+24];
	ld.global.f32 	%f88, [%rd18+24];
	fma.rn.f32 	%f89, %f87, %f88, %f86;
	ld.global.f32 	%f90, [%rd23+28];
	ld.global.f32 	%f91, [%rd18+28];
	fma.rn.f32 	%f119, %f90, %f91, %f89;
	add.s32 	%r53, %r53, 8;
$L__BB0_9:
	setp.eq.s32 	%p9, %r5, 0;
	@%p9 bra 	$L__BB0_16;
	add.s32 	%r42, %r5, -1;
	setp.lt.u32 	%p10, %r42, 3;
	@%p10 bra 	$L__BB0_12;
	add.s32 	%r43, %r53, %r10;
	mul.wide.u32 	%rd24, %r43, 4;
	add.s64 	%rd25, %rd2, %rd24;
	ld.global.f32 	%f93, [%rd25];
	add.s32 	%r44, %r11, %r53;
	mul.wide.s32 	%rd26, %r44, 4;
	add.s64 	%rd27, %rd1, %rd26;
	ld.global.f32 	%f94, [%rd27];
	fma.rn.f32 	%f95, %f93, %f94, %f119;
	cvt.u64.u32 	%rd28, %r10;
	cvt.u64.u32 	%rd29, %r53;
	add.s64 	%rd30, %rd29, %rd28;
	shl.b64 	%rd31, %rd30, 2;
	add.s64 	%rd32, %rd2, %rd31;
	ld.global.f32 	%f96, [%rd32+4];
	ld.global.f32 	%f97, [%rd27+4];
	fma.rn.f32 	%f98, %f96, %f97, %f95;
	ld.global.f32 	%f99, [%rd32+8];
	ld.global.f32 	%f100, [%rd27+8];
	fma.rn.f32 	%f101, %f99, %f100, %f98;
	ld.global.f32 	%f102, [%rd32+12];
	ld.global.f32 	%f103, [%rd27+12];
	fma.rn.f32 	%f119, %f102, %f103, %f101;
	add.s32 	%r53, %r53, 4;
$L__BB0_12:
	setp.eq.s32 	%p11, %r7, 0;
	@%p11 bra 	$L__BB0_16;
	setp.eq.s32 	%p12, %r7, 1;
	add.s32 	%r45, %r53, %r10;
	mul.wide.u32 	%rd33, %r45, 4;
	add.s64 	%rd34, %rd2, %rd33;
	ld.global.f32 	%f104, [%rd34];
	add.s32 	%r46, %r11, %r53;
	mul.wide.s32 	%rd35, %r46, 4;
	add.s64 	%rd6, %rd1, %rd35;
	ld.global.f32 	%f105, [%rd6];
	fma.rn.f32 	%f119, %f104, %f105, %f119;
	@%p12 bra 	$L__BB0_16;
	setp.eq.s32 	%p13, %r7, 2;
	cvt.u64.u32 	%rd36, %r10;
	cvt.u64.u32 	%rd37, %r53;
	add.s64 	%rd38, %rd37, %rd36;
	shl.b64 	%rd39, %rd38, 2;
	add.s64 	%rd7, %rd2, %rd39;
	ld.global.f32 	%f106, [%rd7+4];
	ld.global.f32 	%f107, [%rd6+4];
	fma.rn.f32 	%f119, %f106, %f107, %f119;
	@%p13 bra 	$L__BB0_16;
	ld.global.f32 	%f108, [%rd7+8];
	ld.global.f32 	%f109, [%rd6+8];
	fma.rn.f32 	%f119, %f108, %f109, %f119;
$L__BB0_16:
	add.s32 	%r49, %r49, 1;
	setp.ne.s32 	%p14, %r49, %r23;
	@%p14 bra 	$L__BB0_3;
$L__BB0_17:
	add.f32 	%f110, %f17, %f119;
	mad.lo.s32 	%r47, %r2, %r27, %r2;
	add.s32 	%r48, %r47, %r34;
	cvta.to.global.u64 	%rd40, %rd8;
	mul.wide.s32 	%rd41, %r48, 4;
	add.s64 	%rd42, %rd40, %rd41;
	st.global.f32 	[%rd42], %f110;
$L__BB0_18:
	ret;

}
	// .globl	_Z10maxPoolingiiiPfS_
.visible .entry _Z10maxPoolingiiiPfS_(
	.param .u32 _Z10maxPoolingiiiPfS__param_0,
	.param .u32 _Z10maxPoolingiiiPfS__param_1,
	.param .u32 _Z10maxPoolingiiiPfS__param_2,
	.param .u64 .ptr .align 1 _Z10maxPoolingiiiPfS__param_3,
	.param .u64 .ptr .align 1 _Z10maxPoolingiiiPfS__param_4
)
{
	.reg .pred 	%p<48>;
	.reg .b32 	%r<61>;
	.reg .b32 	%f<86>;
	.reg .b64 	%rd<18>;

	ld.param.u32 	%r30, [_Z10maxPoolingiiiPfS__param_0];
	ld.param.u32 	%r31, [_Z10maxPoolingiiiPfS__param_1];
	ld.param.u32 	%r29, [_Z10maxPoolingiiiPfS__param_2];
	ld.param.u64 	%rd5, [_Z10maxPoolingiiiPfS__param_3];
	ld.param.u64 	%rd4, [_Z10maxPoolingiiiPfS__param_4];
	cvta.to.global.u64 	%rd1, %rd5;
	mov.u32 	%r32, %ctaid.x;
	mov.u32 	%r33, %ntid.x;
	mov.u32 	%r34, %tid.x;
	mad.lo.s32 	%r1, %r32, %r33, %r34;
	mov.u32 	%r35, %ctaid.y;
	mov.u32 	%r36, %ntid.y;
	mul.lo.s32 	%r2, %r35, %r36;
	mov.u32 	%r3, %tid.y;
	add.s32 	%r37, %r2, %r3;
	setp.ge.s32 	%p1, %r1, %r30;
	setp.ge.s32 	%p2, %r37, %r31;
	or.pred  	%p3, %p1, %p2;
	@%p3 bra 	$L__BB1_21;
	rem.s32 	%r38, %r1, %r29;
	setp.ne.s32 	%p4, %r38, 0;
	@%p4 bra 	$L__BB1_21;
	rem.s32 	%r39, %r37, %r29;
	setp.ne.s32 	%p5, %r39, 0;
	@%p5 bra 	$L__BB1_21;
	mad.lo.s32 	%r40, %r31, %r1, %r37;
	mul.wide.s32 	%rd6, %r40, 4;
	add.s64 	%rd7, %rd1, %rd6;
	ld.global.f32 	%f84, [%rd7];
	setp.lt.s32 	%p6, %r29, 1;
	@%p6 bra 	$L__BB1_20;
	add.s32 	%r41, %r29, %r37;
	add.s32 	%r42, %r37, 1;
	max.s32 	%r43, %r41, %r42;
	sub.s32 	%r44, %r43, %r37;
	and.b32  	%r5, %r44, 15;
	add.s32 	%r6, %r5, -1;
	and.b32  	%r7, %r44, 7;
	add.s32 	%r8, %r7, -1;
	sub.s32 	%r45, %r2, %r43;
	add.s32 	%r9, %r45, %r3;
	and.b32  	%r10, %r44, 3;
	and.b32  	%r46, %r44, -16;
	neg.s32 	%r11, %r46;
	add.s64 	%rd2, %rd1, 32;
	add.s32 	%r12, %r29, %r1;
	mov.u32 	%r54, %r1;
$L__BB1_5:
	setp.gt.u32 	%p7, %r9, -16;
	mul.lo.s32 	%r14, %r54, %r31;
	mov.u32 	%r58, %r37;
	@%p7 bra 	$L__BB1_8;
	add.s32 	%r55, %r37, %r14;
	mov.u32 	%r56, %r11;
	mov.u32 	%r58, %r37;
$L__BB1_7:
	.pragma "nounroll";
	mul.wide.s32 	%rd8, %r55, 4;
	add.s64 	%rd9, %rd2, %rd8;
	ld.global.f32 	%f19, [%rd9+-32];
	setp.lt.f32 	%p8, %f84, %f19;
	selp.f32 	%f20, %f19, %f84, %p8;
	ld.global.f32 	%f21, [%rd9+-28];
	setp.lt.f32 	%p9, %f20, %f21;
	selp.f32 	%f22, %f21, %f20, %p9;
	ld.global.f32 	%f23, [%rd9+-24];
	setp.lt.f32 	%p10, %f22, %f23;
	selp.f32 	%f24, %f23, %f22, %p10;
	ld.global.f32 	%f25, [%rd9+-20];
	setp.lt.f32 	%p11, %f24, %f25;
	selp.f32 	%f26, %f25, %f24, %p11;
	ld.global.f32 	%f27, [%rd9+-16];
	setp.lt.f32 	%p12, %f26, %f27;
	selp.f32 	%f28, %f27, %f26, %p12;
	ld.global.f32 	%f29, [%rd9+-12];
	setp.lt.f32 	%p13, %f28, %f29;
	selp.f32 	%f30, %f29, %f28, %p13;
	ld.global.f32 	%f31, [%rd9+-8];
	setp.lt.f32 	%p14, %f30, %f31;
	selp.f32 	%f32, %f31, %f30, %p14;
	ld.global.f32 	%f33, [%rd9+-4];
	setp.lt.f32 	%p15, %f32, %f33;
	selp.f32 	%f34, %f33, %f32, %p15;
	ld.global.f32 	%f35, [%rd9];
	setp.lt.f32 	%p16, %f34, %f35;
	selp.f32 	%f36, %f35, %f34, %p16;
	ld.global.f32 	%f37, [%rd9+4];
	setp.lt.f32 	%p17, %f36, %f37;
	selp.f32 	%f38, %f37, %f36, %p17;
	ld.global.f32 	%f39, [%rd9+8];
	setp.lt.f32 	%p18, %f38, %f39;
	selp.f32 	%f40, %f39, %f38, %p18;
	ld.global.f32 	%f41, [%rd9+12];
	setp.lt.f32 	%p19, %f40, %f41;
	selp.f32 	%f42, %f41, %f40, %p19;
	ld.global.f32 	%f43, [%rd9+16];
	setp.lt.f32 	%p20, %f42, %f43;
	selp.f32 	%f44, %f43, %f42, %p20;
	ld.global.f32 	%f45, [%rd9+20];
	setp.lt.f32 	%p21, %f44, %f45;
	selp.f32 	%f46, %f45, %f44, %p21;
	ld.global.f32 	%f47, [%rd9+24];
	setp.lt.f32 	%p22, %f46, %f47;
	selp.f32 	%f48, %f47, %f46, %p22;
	ld.global.f32 	%f49, [%rd9+28];
	setp.lt.f32 	%p23, %f48, %f49;
	selp.f32 	%f84, %f49, %f48, %p23;
	add.s32 	%r58, %r58, 16;
	add.s32 	%r56, %r56, 16;
	add.s32 	%r55, %r55, 16;
	setp.ne.s32 	%p24, %r56, 0;
	@%p24 bra 	$L__BB1_7;
$L__BB1_8:
	setp.eq.s32 	%p25, %r5, 0;
	@%p25 bra 	$L__BB1_19;
	setp.lt.u32 	%p26, %r6, 7;
	@%p26 bra 	$L__BB1_11;
	add.s32 	%r47, %r58, %r14;
	mul.wide.s32 	%rd10, %r47, 4;
	add.s64 	%rd11, %rd1, %rd10;
	ld.global.f32 	%f51, [%rd11];
	setp.lt.f32 	%p27, %f84, %f51;
	selp.f32 	%f52, %f51, %f84, %p27;
	ld.global.f32 	%f53, [%rd11+4];
	setp.lt.f32 	%p28, %f52, %f53;
	selp.f32 	%f54, %f53, %f52, %p28;
	ld.global.f32 	%f55, [%rd11+8];
	setp.lt.f32 	%p29, %f54, %f55;
	selp.f32 	%f56, %f55, %f54, %p29;
	ld.global.f32 	%f57, [%rd11+12];
	setp.lt.f32 	%p30, %f56, %f57;
	selp.f32 	%f58, %f57, %f56, %p30;
	ld.global.f32 	%f59, [%rd11+16];
	setp.lt.f32 	%p31, %f58, %f59;
	selp.f32 	%f60, %f59, %f58, %p31;
	ld.global.f32 	%f61, [%rd11+20];
	setp.lt.f32 	%p32, %f60, %f61;
	selp.f32 	%f62, %f61, %f60, %p32;
	ld.global.f32 	%f63, [%rd11+24];
	setp.lt.f32 	%p33, %f62, %f63;
	selp.f32 	%f64, %f63, %f62, %p33;
	ld.global.f32 	%f65, [%rd11+28];
	setp.lt.f32 	%p34, %f64, %f65;
	selp.f32 	%f84, %f65, %f64, %p34;
	add.s32 	%r58, %r58, 8;
$L__BB1_11:
	setp.eq.s32 	%p35, %r7, 0;
	@%p35 bra 	$L__BB1_19;
	setp.lt.u32 	%p36, %r8, 3;
	@%p36 bra 	$L__BB1_14;
	add.s32 	%r48, %r58, %r14;
	mul.wide.s32 	%rd12, %r48, 4;
	add.s64 	%rd13, %rd1, %rd12;
	ld.global.f32 	%f67, [%rd13];
	setp.lt.f32 	%p37, %f84, %f67;
	selp.f32 	%f68, %f67, %f84, %p37;
	ld.global.f32 	%f69, [%rd13+4];
	setp.lt.f32 	%p38, %f68, %f69;
	selp.f32 	%f70, %f69, %f68, %p38;
	ld.global.f32 	%f71, [%rd13+8];
	setp.lt.f32 	%p39, %f70, %f71;
	selp.f32 	%f72, %f71, %f70, %p39;
	ld.global.f32 	%f73, [%rd13+12];
	setp.lt.f32 	%p40, %f72, %f73;
	selp.f32 	%f84, %f73, %f72, %p40;
	add.s32 	%r58, %r58, 4;
$L__BB1_14:
	setp.eq.s32 	%p41, %r10, 0;
	@%p41 bra 	$L__BB1_19;
	setp.eq.s32 	%p42, %r10, 1;
	add.s32 	%r49, %r58, %r14;
	mul.wide.s32 	%rd14, %r49, 4;
	add.s64 	%rd3, %rd1, %rd14;
	ld.global.f32 	%f74, [%rd3];
	setp.lt.f32 	%p43, %f84, %f74;
	selp.f32 	%f84, %f74, %f84, %p43;
	@%p42 bra 	$L__BB1_19;
	setp.eq.s32 	%p44, %r10, 2;
	ld.global.f32 	%f75, [%rd3+4];
	setp.lt.f32 	%p45, %f84, %f75;
	selp.f32 	%f84, %f75, %f84, %p45;
	@%p44 bra 	$L__BB1_19;
	ld.global.f32 	%f15, [%rd3+8];
	setp.geu.f32 	%p46, %f84, %f15;
	@%p46 bra 	$L__BB1_19;
	mov.f32 	%f84, %f15;
$L__BB1_19:
	add.s32 	%r54, %r54, 1;
	setp.lt.s32 	%p47, %r54, %r12;
	@%p47 bra 	$L__BB1_5;
$L__BB1_20:
	div.s32 	%r50, %r1, %r29;
	div.s32 	%r51, %r31, %r29;
	div.s32 	%r52, %r37, %r29;
	mad.lo.s32 	%r53, %r51, %r50, %r52;
	cvta.to.global.u64 	%rd15, %rd4;
	mul.wide.s32 	%rd16, %r53, 4;
	add.s64 	%rd17, %rd15, %rd16;
	st.global.f32 	[%rd17], %f84;
$L__BB1_21:
	ret;

}
	// .globl	_Z10avgPoolingiiiPfS_
.visible .entry _Z10avgPoolingiiiPfS_(
	.param .u32 _Z10avgPoolingiiiPfS__param_0,
	.param .u32 _Z10avgPoolingiiiPfS__param_1,
	.param .u32 _Z10avgPoolingiiiPfS__param_2,
	.param .u64 .ptr .align 1 _Z10avgPoolingiiiPfS__param_3,
	.param .u64 .ptr .align 1 _Z10avgPoolingiiiPfS__param_4
)
{
	.reg .pred 	%p<17>;
	.reg .b32 	%r<58>;
	.reg .b32 	%f<90>;
	.reg .b64 	%rd<16>;

	ld.param.u32 	%r30, [_Z10avgPoolingiiiPfS__param_0];
	ld.param.u32 	%r31, [_Z10avgPoolingiiiPfS__param_1];
	ld.param.u32 	%r29, [_Z10avgPoolingiiiPfS__param_2];
	ld.param.u64 	%rd5, [_Z10avgPoolingiiiPfS__param_3];
	ld.param.u64 	%rd4, [_Z10avgPoolingiiiPfS__param_4];
	cvta.to.global.u64 	%rd1, %rd5;
	mov.u32 	%r32, %ctaid.x;
	mov.u32 	%r33, %ntid.x;
	mov.u32 	%r34, %tid.x;
	mad.lo.s32 	%r1, %r32, %r33, %r34;
	mov.u32 	%r35, %ctaid.y;
	mov.u32 	%r36, %ntid.y;
	mul.lo.s32 	%r2, %r35, %r36;
	mov.u32 	%r3, %tid.y;
	add.s32 	%r37, %r2, %r3;
	setp.ge.s32 	%p1, %r1, %r30;
	setp.ge.s32 	%p2, %r37, %r31;
	or.pred  	%p3, %p1, %p2;
	@%p3 bra 	$L__BB2_20;
	rem.s32 	%r38, %r1, %r29;
	setp.ne.s32 	%p4, %r38, 0;
	@%p4 bra 	$L__BB2_20;
	rem.s32 	%r39, %r37, %r29;
	setp.ne.s32 	%p5, %r39, 0;
	@%p5 bra 	$L__BB2_20;
	setp.lt.s32 	%p6, %r29, 1;
	mov.f32 	%f88, 0f00000000;
	@%p6 bra 	$L__BB2_19;
	add.s32 	%r40, %r29, %r37;
	and.b32  	%r5, %r29, 15;
	add.s32 	%r6, %r5, -1;
	and.b32  	%r7, %r29, 7;
	add.s32 	%r8, %r7, -1;
	sub.s32 	%r41, %r2, %r40;
	add.s32 	%r9, %r41, %r3;
	and.b32  	%r10, %r29, 3;
	and.b32  	%r42, %r29, 2147483632;
	neg.s32 	%r11, %r42;
	add.s64 	%rd2, %rd1, 32;
	add.s32 	%r12, %r29, %r1;
	mov.f32 	%f88, 0f00000000;
	mov.u32 	%r51, %r1;
$L__BB2_5:
	setp.gt.u32 	%p7, %r9, -16;
	mul.lo.s32 	%r14, %r51, %r31;
	mov.u32 	%r55, %r37;
	@%p7 bra 	$L__BB2_8;
	add.s32 	%r52, %r37, %r14;
	mov.u32 	%r53, %r11;
	mov.u32 	%r55, %r37;
$L__BB2_7:
	.pragma "nounroll";
	mul.wide.s32 	%rd6, %r52, 4;
	add.s64 	%rd7, %rd2, %rd6;
	ld.global.f32 	%f20, [%rd7+-32];
	add.f32 	%f21, %f88, %f20;
	ld.global.f32 	%f22, [%rd7+-28];
	add.f32 	%f23, %f21, %f22;
	ld.global.f32 	%f24, [%rd7+-24];
	add.f32 	%f25, %f23, %f24;
	ld.global.f32 	%f26, [%rd7+-20];
	add.f32 	%f27, %f25, %f26;
	ld.global.f32 	%f28, [%rd7+-16];
	add.f32 	%f29, %f27, %f28;
	ld.global.f32 	%f30, [%rd7+-12];
	add.f32 	%f31, %f29, %f30;
	ld.global.f32 	%f32, [%rd7+-8];
	add.f32 	%f33, %f31, %f32;
	ld.global.f32 	%f34, [%rd7+-4];
	add.f32 	%f35, %f33, %f34;
	ld.global.f32 	%f36, [%rd7];
	add.f32 	%f37, %f35, %f36;
	ld.global.f32 	%f38, [%rd7+4];
	add.f32 	%f39, %f37, %f38;
	ld.global.f32 	%f40, [%rd7+8];
	add.f32 	%f41, %f39, %f40;
	ld.global.f32 	%f42, [%rd7+12];
	add.f32 	%f43, %f41, %f42;
	ld.global.f32 	%f44, [%rd7+16];
	add.f32 	%f45, %f43, %f44;
	ld.global.f32 	%f46, [%rd7+20];
	add.f32 	%f47, %f45, %f46;
	ld.global.f32 	%f48, [%rd7+24];
	add.f32 	%f49, %f47, %f48;
	ld.global.f32 	%f50, [%rd7+28];
	add.f32 	%f88, %f49, %f50;
	add.s32 	%r55, %r55, 16;
	add.s32 	%r53, %r53, 16;
	add.s32 	%r52, %r52, 16;
	setp.ne.s32 	%p8, %r53, 0;
	@%p8 bra 	$L__BB2_7;
$L__BB2_8:
	setp.eq.s32 	%p9, %r5, 0;
	@%p9 bra 	$L__BB2_18;
	setp.lt.u32 	%p10, %r6, 7;
	@%p10 bra 	$L__BB2_11;
	add.s32 	%r43, %r55, %r14;
	mul.wide.s32 	%rd8, %r43, 4;
	add.s64 	%rd9, %rd1, %rd8;
	ld.global.f32 	%f52, [%rd9];
	add.f32 	%f53, %f88, %f52;
	ld.global.f32 	%f54, [%rd9+4];
	add.f32 	%f55, %f53, %f54;
	ld.global.f32 	%f56, [%rd9+8];
	add.f32 	%f57, %f55, %f56;
	ld.global.f32 	%f58, [%rd9+12];
	add.f32 	%f59, %f57, %f58;
	ld.global.f32 	%f60, [%rd9+16];
	add.f32 	%f61, %f59, %f60;
	ld.global.f32 	%f62, [%rd9+20];
	add.f32 	%f63, %f61, %f62;
	ld.global.f32 	%f64, [%rd9+24];
	add.f32 	%f65, %f63, %f64;
	ld.global.f32 	%f66, [%rd9+28];
	add.f32 	%f88, %f65, %f66;
	add.s32 	%r55, %r55, 8;
$L__BB2_11:
	setp.eq.s32 	%p11, %r7, 0;
	@%p11 bra 	$L__BB2_18;
	setp.lt.u32 	%p12, %r8, 3;
	@%p12 bra 	$L__BB2_14;
	add.s32 	%r44, %r55, %r14;
	mul.wide.s32 	%rd10, %r44, 4;
	add.s64 	%rd11, %rd1, %rd10;
	ld.global.f32 	%f68, [%rd11];
	add.f32 	%f69, %f88, %f68;
	ld.global.f32 	%f70, [%rd11+4];
	add.f32 	%f71, %f69, %f70;
	ld.global.f32 	%f72, [%rd11+8];
	add.f32 	%f73, %f71, %f72;
	ld.global.f32 	%f74, [%rd11+12];
	add.f32 	%f88, %f73, %f74;
	add.s32 	%r55, %r55, 4;
$L__BB2_14:
	setp.eq.s32 	%p13, %r10, 0;
	@%p13 bra 	$L__BB2_18;
	setp.eq.s32 	%p14, %r10, 1;
	add.s32 	%r45, %r55, %r14;
	mul.wide.s32 	%rd12, %r45, 4;
	add.s64 	%rd3, %rd1, %rd12;
	ld.global.f32 	%f75, [%rd3];
	add.f32 	%f88, %f88, %f75;
	@%p14 bra 	$L__BB2_18;
	setp.eq.s32 	%p15, %r10, 2;
	ld.global.f32 	%f76, [%rd3+4];
	add.f32 	%f88, %f88, %f76;
	@%p15 bra 	$L__BB2_18;
	ld.global.f32 	%f77, [%rd3+8];
	add.f32 	%f88, %f88, %f77;
$L__BB2_18:
	add.s32 	%r51, %r51, 1;
	setp.lt.s32 	%p16, %r51, %r12;
	@%p16 bra 	$L__BB2_5;
$L__BB2_19:
	mul.lo.s32 	%r46, %r29, %r29;
	cvt.rn.f32.u32 	%f78, %r46;
	div.rn.f32 	%f79, %f88, %f78;
	div.s32 	%r47, %r1, %r29;
	div.s32 	%r48, %r31, %r29;
	div.s32 	%r49, %r37, %r29;
	mad.lo.s32 	%r50, %r48, %r47, %r49;
	cvta.to.global.u64 	%rd13, %rd4;
	mul.wide.s32 	%rd14, %r50, 4;
	add.s64 	%rd15, %rd13, %rd14;
	st.global.f32 	[%rd15], %f79;
$L__BB2_20:
	ret;

}
	// .globl	_Z9addMatrixiiPfS_
.visible .entry _Z9addMatrixiiPfS_(
	.param .u32 _Z9addMatrixiiPfS__param_0,
	.param .u32 _Z9addMatrixiiPfS__param_1,
	.param .u64 .ptr .align 1 _Z9addMatrixiiPfS__param_2,
	.param .u64 .ptr .align 1 _Z9addMatrixiiPfS__param_3
)
{
	.reg .pred 	%p<4>;
	.reg .b32 	%r<14>;
	.reg .b32 	%f<4>;
	.reg .b64 	%rd<8>;

	ld.param.u32 	%r4, [_Z9addMatrixiiPfS__param_0];
	ld.param.u32 	%r5, [_Z9addMatrixiiPfS__param_1];
	ld.param.u64 	%rd1, [_Z9addMatrixiiPfS__param_2];
	ld.param.u64 	%rd2, [_Z9addMatrixiiPfS__param_3];
	mov.u32 	%r6, %ctaid.x;
	mov.u32 	%r7, %ntid.x;
	mov.u32 	%r8, %tid.x;
	mad.lo.s32 	%r1, %r6, %r7, %r8;
	mov.u32 	%r9, %ctaid.y;
	mov.u32 	%r10, %ntid.y;
	mov.u32 	%r11, %tid.y;
	mad.lo.s32 	%r12, %r9, %r10, %r11;
	setp.ge.s32 	%p1, %r1, %r4;
	setp.ge.s32 	%p2, %r12, %r5;
	or.pred  	%p3, %p1, %p2;
	@%p3 bra 	$L__BB3_2;
	cvta.to.global.u64 	%rd3, %rd1;
	cvta.to.global.u64 	%rd4, %rd2;
	mad.lo.s32 	%r13, %r5, %r1, %r12;
	mul.wide.s32 	%rd5, %r13, 4;
	add.s64 	%rd6, %rd3, %rd5;
	ld.global.f32 	%f1, [%rd6];
	add.s64 	%rd7, %rd4, %rd5;
	ld.global.f32 	%f2, [%rd7];
	add.f32 	%f3, %f1, %f2;
	st.global.f32 	[%rd6], %f3;
$L__BB3_2:
	ret;

}
	// .globl	_Z4ReLUiiPf
.visible .entry _Z4ReLUiiPf(
	.param .u32 _Z4ReLUiiPf_param_0,
	.param .u32 _Z4ReLUiiPf_param_1,
	.param .u64 .ptr .align 1 _Z4ReLUiiPf_param_2
)
{
	.reg .pred 	%p<5>;
	.reg .b32 	%r<15>;
	.reg .b32 	%f<2>;
	.reg .b64 	%rd<5>;

	ld.param.u32 	%r4, [_Z4ReLUiiPf_param_0];
	ld.param.u32 	%r5, [_Z4ReLUiiPf_param_1];
	ld.param.u64 	%rd2, [_Z4ReLUiiPf_param_2];
	mov.u32 	%r6, %ctaid.x;
	mov.u32 	%r7, %ntid.x;
	mov.u32 	%r8, %tid.x;
	mad.lo.s32 	%r1, %r6, %r7, %r8;
	mov.u32 	%r9, %ctaid.y;
	mov.u32 	%r10, %ntid.y;
	mov.u32 	%r11, %tid.y;
	mad.lo.s32 	%r12, %r9, %r10, %r11;
	setp.ge.s32 	%p1, %r1, %r4;
	setp.ge.s32 	%p2, %r12, %r5;
	or.pred  	%p3, %p1, %p2;
	@%p3 bra 	$L__BB4_3;
	cvta.to.global.u64 	%rd3, %rd2;
	mad.lo.s32 	%r13, %r5, %r1, %r12;
	mul.wide.s32 	%rd4, %r13, 4;
	add.s64 	%rd1, %rd3, %rd4;
	ld.global.f32 	%f1, [%rd1];
	setp.geu.f32 	%p4, %f1, 0f00000000;
	@%p4 bra 	$L__BB4_3;
	mov.b32 	%r14, 0;
	st.global.u32 	[%rd1], %r14;
$L__BB4_3:
	ret;

}
	// .globl	_Z4tanHiiPf
.visible .entry _Z4tanHiiPf(
	.param .u32 _Z4tanHiiPf_param_0,
	.param .u32 _Z4tanHiiPf_param_1,
	.param .u64 .ptr .align 1 _Z4tanHiiPf_param_2
)
{
	.reg .pred 	%p<4>;
	.reg .b32 	%r<18>;
	.reg .b32 	%f<27>;
	.reg .b64 	%rd<5>;

	ld.param.u32 	%r4, [_Z4tanHiiPf_param_0];
	ld.param.u32 	%r5, [_Z4tanHiiPf_param_1];
	ld.param.u64 	%rd1, [_Z4tanHiiPf_param_2];
	mov.u32 	%r6, %ctaid.x;
	mov.u32 	%r7, %ntid.x;
	mov.u32 	%r8, %tid.x;
	mad.lo.s32 	%r1, %r6, %r7, %r8;
	mov.u32 	%r9, %ctaid.y;
	mov.u32 	%r10, %ntid.y;
	mov.u32 	%r11, %tid.y;
	mad.lo.s32 	%r12, %r9, %r10, %r11;
	setp.ge.s32 	%p1, %r1, %r4;
	setp.ge.s32 	%p2, %r12, %r5;
	or.pred  	%p3, %p1, %p2;
	@%p3 bra 	$L__BB5_2;
	cvta.to.global.u64 	%rd2, %rd1;
	mad.lo.s32 	%r13, %r5, %r1, %r12;
	mul.wide.s32 	%rd3, %r13, 4;
	add.s64 	%rd4, %rd2, %rd3;
	ld.global.f32 	%f1, [%rd4];
	fma.rn.f32 	%f2, %f1, 0f3BBB989D, 0f3F000000;
	cvt.sat.f32.f32 	%f3, %f2;
	mov.f32 	%f4, 0f4B400001;
	mov.f32 	%f5, 0f437C0000;
	fma.rm.f32 	%f6, %f3, %f5, %f4;
	add.f32 	%f7, %f6, 0fCB40007F;
	neg.f32 	%f8, %f7;
	fma.rn.f32 	%f9, %f1, 0f3FB8AA3B, %f8;
	fma.rn.f32 	%f10, %f1, 0f32A57060, %f9;
	mov.b32 	%r14, %f6;
	shl.b32 	%r15, %r14, 23;
	mov.b32 	%f11, %r15;
	ex2.approx.ftz.f32 	%f12, %f10;
	mul.f32 	%f13, %f12, %f11;
	fma.rn.f32 	%f14, %f1, 0fBBBB989D, 0f3F000000;
	cvt.sat.f32.f32 	%f15, %f14;
	fma.rm.f32 	%f16, %f15, %f5, %f4;
	add.f32 	%f17, %f16, 0fCB40007F;
	neg.f32 	%f18, %f17;
	fma.rn.f32 	%f19, %f1, 0fBFB8AA3B, %f18;
	fma.rn.f32 	%f20, %f1, 0fB2A57060, %f19;
	mov.b32 	%r16, %f16;
	shl.b32 	%r17, %r16, 23;
	mov.b32 	%f21, %r17;
	ex2.approx.ftz.f32 	%f22, %f20;
	mul.f32 	%f23, %f22, %f21;
	sub.f32 	%f24, %f13, %f23;
	add.f32 	%f25, %f13, %f23;
	div.rn.f32 	%f26, %f24, %f25;
	st.global.f32 	[%rd4], %f26;
$L__BB5_2:
	ret;

}


// ===== COMPILED SASS (sm_100) =====

	.target	sm_100

	.elftype	@"ET_EXEC"


//--------------------- .note.nv.tkinfo           --------------------------
	.section	.note.nv.tkinfo,"",@"SHT_NOTE"
	.sectionflags	@"SHF_NOTE_NV_TKINFO"
	.tkinfo
        /*0018*/ 	.word	0x00000002
        /*0030*/ 	.string	""
        /*0030*/ 	.string	"ptxas"
        /*0030*/ 	.string	"Cuda compilation tools, release 13.0, V13.0.88"
        /*0030*/ 	.string	"Build cuda_13.0.r13.0/compiler.36424714_0"
        /*0030*/ 	.string	"-arch sm_100 -m 64 "



//--------------------- .note.nv.cuinfo           --------------------------
	.section	.note.nv.cuinfo,"",@"SHT_NOTE"
	.sectionflags	@"SHF_NOTE_NV_CUINFO"
        /*0018*/ 	.short	0x0002
        /*001a*/ 	.short	0x0064
        /*001c*/ 	.short	0x0082
	.zero		2


//--------------------- .nv.info                  --------------------------
	.section	.nv.info,"",@"SHT_CUDA_INFO"
	.align	4


	//----- nvinfo : EIATTR_REGCOUNT
	.align		4
        /*0000*/ 	.byte	0x04, 0x2f
        /*0002*/ 	.short	(.L_1 - .L_0)
	.align		4
.L_0:
        /*0004*/ 	.word	index@(_Z11convolutioniiiiPfS_S_f)
        /*0008*/ 	.word	0x00000020


	//----- nvinfo : EIATTR_FRAME_SIZE
	.align		4
.L_1:
        /*000c*/ 	.byte	0x04, 0x11
        /*000e*/ 	.short	(.L_3 - .L_2)
	.align		4
.L_2:
        /*0010*/ 	.word	index@(_Z11convolutioniiiiPfS_S_f)
        /*0014*/ 	.word	0x00000000


	//----- nvinfo : EIATTR_REGCOUNT
	.align		4
.L_3:
        /*0018*/ 	.byte	0x04, 0x2f
        /*001a*/ 	.short	(.L_5 - .L_4)
	.align		4
.L_4:
        /*001c*/ 	.word	index@(_Z10maxPoolingiiiPfS_)
        /*0020*/ 	.word	0x00000020


	//----- nvinfo : EIATTR_FRAME_SIZE
	.align		4
.L_5:
        /*0024*/ 	.byte	0x04, 0x11
        /*0026*/ 	.short	(.L_7 - .L_6)
	.align		4
.L_6:
        /*0028*/ 	.word	index@(_Z10maxPoolingiiiPfS_)
        /*002c*/ 	.word	0x00000000


	//----- nvinfo : EIATTR_REGCOUNT
	.align		4
.L_7:
        /*0030*/ 	.byte	0x04, 0x2f
        /*0032*/ 	.short	(.L_9 - .L_8)
	.align		4
.L_8:
        /*0034*/ 	.word	index@(_Z10avgPoolingiiiPfS_)
        /*0038*/ 	.word	0x0000001f


	//----- nvinfo : EIATTR_FRAME_SIZE
	.align		4
.L_9:
        /*003c*/ 	.byte	0x04, 0x11
        /*003e*/ 	.short	(.L_11 - .L_10)
	.align		4
.L_10:
        /*0040*/ 	.word	index@($__internal_1_$__cuda_sm3x_div_rn_noftz_f32_slowpath)
        /*0044*/ 	.word	0x00000000


	//----- nvinfo : EIATTR_FRAME_SIZE
	.align		4
.L_11:
        /*0048*/ 	.byte	0x04, 0x11
        /*004a*/ 	.short	(.L_13 - .L_12)
	.align		4
.L_12:
        /*004c*/ 	.word	index@(_Z10avgPoolingiiiPfS_)
        /*0050*/ 	.word	0x00000000


	//----- nvinfo : EIATTR_REGCOUNT
	.align		4
.L_13:
        /*0054*/ 	.byte	0x04, 0x2f
        /*0056*/ 	.short	(.L_15 - .L_14)
	.align		4
.L_14:
        /*0058*/ 	.word	index@(_Z9addMatrixiiPfS_)
        /*005c*/ 	.word	0x0000000a


	//----- nvinfo : EIATTR_FRAME_SIZE
	.align		4
.L_15:
        /*0060*/ 	.byte	0x04, 0x11
        /*0062*/ 	.short	(.L_17 - .L_16)
	.align		4
.L_16:
        /*0064*/ 	.word	index@(_Z9addMatrixiiPfS_)
        /*0068*/ 	.word	0x00000000


	//----- nvinfo : EIATTR_REGCOUNT
	.align		4
.L_17:
        /*006c*/ 	.byte	0x04, 0x2f
        /*006e*/ 	.short	(.L_19 - .L_18)
	.align		4
.L_18:
        /*0070*/ 	.word	index@(_Z4ReLUiiPf)
        /*0074*/ 	.word	0x00000008


	//----- nvinfo : EIATTR_FRAME_SIZE
	.align		4
.L_19:
        /*0078*/ 	.byte	0x04, 0x11
        /*007a*/ 	.short	(.L_21 - .L_20)
	.align		4
.L_20:
        /*007c*/ 	.word	index@(_Z4ReLUiiPf)
        /*0080*/ 	.word	0x00000000


	//----- nvinfo : EIATTR_REGCOUNT
	.align		4
.L_21:
        /*0084*/ 	.byte	0x04, 0x2f
        /*0086*/ 	.short	(.L_23 - .L_22)
	.align		4
.L_22:
        /*0088*/ 	.word	index@(_Z4tanHiiPf)
        /*008c*/ 	.word	0x00000012


	//----- nvinfo : EIATTR_FRAME_SIZE
	.align		4
.L_23:
        /*0090*/ 	.byte	0x04, 0x11
        /*0092*/ 	.short	(.L_25 - .L_24)
	.align		4
.L_24:
        /*0094*/ 	.word	index@($__internal_0_$__cuda_sm3x_div_rn_noftz_f32_slowpath)
        /*0098*/ 	.word	0x00000000


	//----- nvinfo : EIATTR_FRAME_SIZE
	.align		4
.L_25:
        /*009c*/ 	.byte	0x04, 0x11
        /*009e*/ 	.short	(.L_27 - .L_26)
	.align		4
.L_26:
        /*00a0*/ 	.word	index@(_Z4tanHiiPf)
        /*00a4*/ 	.word	0x00000000


	//----- nvinfo : EIATTR_MIN_STACK_SIZE
	.align		4
.L_27:
        /*00a8*/ 	.byte	0x04, 0x12
        /*00aa*/ 	.short	(.L_29 - .L_28)
	.align		4
.L_28:
        /*00ac*/ 	.word	index@(_Z4tanHiiPf)
        /*00b0*/ 	.word	0x00000000


	//----- nvinfo : EIATTR_MIN_STACK_SIZE
	.align		4
.L_29:
        /*00b4*/ 	.byte	0x04, 0x12
        /*00b6*/ 	.short	(.L_31 - .L_30)
	.align		4
.L_30:
        /*00b8*/ 	.word	index@(_Z4ReLUiiPf)
        /*00bc*/ 	.word	0x00000000


	//----- nvinfo : EIATTR_MIN_STACK_SIZE
	.align		4
.L_31:
        /*00c0*/ 	.byte	0x04, 0x12
        /*00c2*/ 	.short	(.L_33 - .L_32)
	.align		4
.L_32:
        /*00c4*/ 	.word	index@(_Z9addMatrixiiPfS_)
        /*00c8*/ 	.word	0x00000000


	//----- nvinfo : EIATTR_MIN_STACK_SIZE
	.align		4
.L_33:
        /*00cc*/ 	.byte	0x04, 0x12
        /*00ce*/ 	.short	(.L_35 - .L_34)
	.align		4
.L_34:
        /*00d0*/ 	.word	index@(_Z10avgPoolingiiiPfS_)
        /*00d4*/ 	.word	0x00000000


	//----- nvinfo : EIATTR_MIN_STACK_SIZE
	.align		4
.L_35:
        /*00d8*/ 	.byte	0x04, 0x12
        /*00da*/ 	.short	(.L_37 - .L_36)
	.align		4
.L_36:
        /*00dc*/ 	.word	index@(_Z10maxPoolingiiiPfS_)
        /*00e0*/ 	.word	0x00000000


	//----- nvinfo : EIATTR_MIN_STACK_SIZE
	.align		4
.L_37:
        /*00e4*/ 	.byte	0x04, 0x12
        /*00e6*/ 	.short	(.L_39 - .L_38)
	.align		4
.L_38:
        /*00e8*/ 	.word	index@(_Z11convolutioniiiiPfS_S_f)
        /*00ec*/ 	.word	0x00000000
.L_39:


//--------------------- .nv.compat                --------------------------
	.section	.nv.compat,"",@"SHT_CUDA_COMPAT_INFO"
	.align	4
        /*0000*/ 	.byte	0x02, 0x09, 0x00, 0x00, 0x02, 0x02, 0x01, 0x00, 0x02, 0x05, 0x05, 0x00, 0x03, 0x07, 0x01, 0x01
        /*0010*/ 	.byte	0x02, 0x03, 0x00, 0x00, 0x02, 0x06, 0x01, 0x00, 0x04, 0x0b, 0x08, 0x00, 0x01, 0x00, 0x00, 0x00
        /*0020*/ 	.byte	0x00, 0x00, 0x00, 0x00


//--------------------- .nv.info._Z4tanHiiPf      --------------------------
	.section	.nv.info._Z4tanHiiPf,"",@"SHT_CUDA_INFO"
	.sectionflags	@""
	.align	4


	//----- nvinfo : EIATTR_CUDA_API_VERSION
	.align		4
        /*0000*/ 	.byte	0x04, 0x37
        /*0002*/ 	.short	(.L_41 - .L_40)
.L_40:
        /*0004*/ 	.word	0x00000082


	//----- nvinfo : EIATTR_KPARAM_INFO
	.align		4
.L_41:
        /*0008*/ 	.byte	0x04, 0x17
        /*000a*/ 	.short	(.L_43 - .L_42)
.L_42:
        /*000c*/ 	.word	0x00000000
        /*0010*/ 	.short	0x0002
        /*0012*/ 	.short	0x0008
        /*0014*/ 	.byte	0x00, 0xf5, 0x21, 0x00


	//----- nvinfo : EIATTR_KPARAM_INFO
	.align		4
.L_43:
        /*0018*/ 	.byte	0x04, 0x17
        /*001a*/ 	.short	(.L_45 - .L_44)
.L_44:
        /*001c*/ 	.word	0x00000000
        /*0020*/ 	.short	0x0001
        /*0022*/ 	.short	0x0004
        /*0024*/ 	.byte	0x00, 0xf0, 0x11, 0x00


	//----- nvinfo : EIATTR_KPARAM_INFO
	.align		4
.L_45:
        /*0028*/ 	.byte	0x04, 0x17
        /*002a*/ 	.short	(.L_47 - .L_46)
.L_46:
        /*002c*/ 	.word	0x00000000
        /*0030*/ 	.short	0x0000
        /*0032*/ 	.short	0x0000
        /*0034*/ 	.byte	0x00, 0xf0, 0x11, 0x00


	//----- nvinfo : EIATTR_SPARSE_MMA_MASK
	.align		4
.L_47:
        /*0038*/ 	.byte	0x03, 0x50
        /*003a*/ 	.short	0x0000


	//----- nvinfo : EIATTR_MAXREG_COUNT
	.align		4
        /*003c*/ 	.byte	0x03, 0x1b
        /*003e*/ 	.short	0x00ff


	//----- nvinfo : EIATTR_MERCURY_ISA_VERSION
	.align		4
        /*0040*/ 	.byte	0x03, 0x5f
        /*0042*/ 	.short	0x0101


	//----- nvinfo : EIATTR_VRC_CTA_INIT_COUNT
	.align		4
        /*0044*/ 	.byte	0x02, 0x4a
	.zero		1
	.zero		1


	//----- nvinfo : EIATTR_EXIT_INSTR_OFFSETS
	.align		4
        /*0048*/ 	.byte	0x04, 0x1c
        /*004a*/ 	.short	(.L_49 - .L_48)


	//   ....[0]....
.L_48:
        /*004c*/ 	.word	0x000000c0


	//   ....[1]....
        /*0050*/ 	.word	0x00000330


	//----- nvinfo : EIATTR_CRS_STACK_SIZE
	.align		4
.L_49:
        /*0054*/ 	.byte	0x04, 0x1e
        /*0056*/ 	.short	(.L_51 - .L_50)
.L_50:
        /*0058*/ 	.word	0x00000000


	//----- nvinfo : EIATTR_CBANK_PARAM_SIZE
	.align		4
.L_51:
        /*005c*/ 	.byte	0x03, 0x19
        /*005e*/ 	.short	0x0010


	//----- nvinfo : EIATTR_PARAM_CBANK
	.align		4
        /*0060*/ 	.byte	0x04, 0x0a
        /*0062*/ 	.short	(.L_53 - .L_52)
	.align		4
.L_52:
        /*0064*/ 	.word	index@(.nv.constant0._Z4tanHiiPf)
        /*0068*/ 	.short	0x0380
        /*006a*/ 	.short	0x0010


	//----- nvinfo : EIATTR_SW_WAR
	.align		4
.L_53:
        /*006c*/ 	.byte	0x04, 0x36
        /*006e*/ 	.short	(.L_55 - .L_54)
.L_54:
        /*0070*/ 	.word	0x00000008
.L_55:


//--------------------- .nv.info._Z4ReLUiiPf      --------------------------
	.section	.nv.info._Z4ReLUiiPf,"",@"SHT_CUDA_INFO"
	.sectionflags	@""
	.align	4


	//----- nvinfo : EIATTR_CUDA_API_VERSION
	.align		4
        /*0000*/ 	.byte	0x04, 0x37
        /*0002*/ 	.short	(.L_57 - .L_56)
.L_56:
        /*0004*/ 	.word	0x00000082


	//----- nvinfo : EIATTR_KPARAM_INFO
	.align		4
.L_57:
        /*0008*/ 	.byte	0x04, 0x17
        /*000a*/ 	.short	(.L_59 - .L_58)
.L_58:
        /*000c*/ 	.word	0x00000000
        /*0010*/ 	.short	0x0002
        /*0012*/ 	.short	0x0008
        /*0014*/ 	.byte	0x00, 0xf5, 0x21, 0x00


	//----- nvinfo : EIATTR_KPARAM_INFO
	.align		4
.L_59:
        /*0018*/ 	.byte	0x04, 0x17
        /*001a*/ 	.short	(.L_61 - .L_60)
.L_60:
        /*001c*/ 	.word	0x00000000
        /*0020*/ 	.short	0x0001
        /*0022*/ 	.short	0x0004
        /*0024*/ 	.byte	0x00, 0xf0, 0x11, 0x00


	//----- nvinfo : EIATTR_KPARAM_INFO
	.align		4
.L_61:
        /*0028*/ 	.byte	0x04, 0x17
        /*002a*/ 	.short	(.L_63 - .L_62)
.L_62:
        /*002c*/ 	.word	0x00000000
        /*0030*/ 	.short	0x0000
        /*0032*/ 	.short	0x0000
        /*0034*/ 	.byte	0x00, 0xf0, 0x11, 0x00


	//----- nvinfo : EIATTR_SPARSE_MMA_MASK
	.align		4
.L_63:
        /*0038*/ 	.byte	0x03, 0x50
        /*003a*/ 	.short	0x0000


	//----- nvinfo : EIATTR_MAXREG_COUNT
	.align		4
        /*003c*/ 	.byte	0x03, 0x1b
        /*003e*/ 	.short	0x00ff


	//----- nvinfo : EIATTR_MERCURY_ISA_VERSION
	.align		4
        /*0040*/ 	.byte	0x03, 0x5f
        /*0042*/ 	.short	0x0101


	//----- nvinfo : EIATTR_VRC_CTA_INIT_COUNT
	.align		4
        /*0044*/ 	.byte	0x02, 0x4a
	.zero		1
	.zero		1


	//----- nvinfo : EIATTR_EXIT_INSTR_OFFSETS
	.align		4
        /*0048*/ 	.byte	0x04, 0x1c
        /*004a*/ 	.short	(.L_65 - .L_64)


	//   ....[0]....
.L_64:
        /*004c*/ 	.word	0x000000c0


	//   ....[1]....
        /*0050*/ 	.word	0x00000130


	//   ....[2]....
        /*0054*/ 	.word	0x00000150


	//----- nvinfo : EIATTR_CBANK_PARAM_SIZE
	.align		4
.L_65:
        /*0058*/ 	.byte	0x03, 0x19
        /*005a*/ 	.short	0x0010


	//----- nvinfo : EIATTR_PARAM_CBANK
	.align		4
        /*005c*/ 	.byte	0x04, 0x0a
        /*005e*/ 	.short	(.L_67 - .L_66)
	.align		4
.L_66:
        /*0060*/ 	.word	index@(.nv.constant0._Z4ReLUiiPf)
        /*0064*/ 	.short	0x0380
        /*0066*/ 	.short	0x0010


	//----- nvinfo : EIATTR_SW_WAR
	.align		4
.L_67:
        /*0068*/ 	.byte	0x04, 0x36
        /*006a*/ 	.short	(.L_69 - .L_68)
.L_68:
        /*006c*/ 	.word	0x00000008
.L_69:


//--------------------- .nv.info._Z9addMatrixiiPfS_ --------------------------
	.section	.nv.info._Z9addMatrixiiPfS_,"",@"SHT_CUDA_INFO"
	.sectionflags	@""
	.align	4


	//----- nvinfo : EIATTR_CUDA_API_VERSION
	.align		4
        /*0000*/ 	.byte	0x04, 0x37
        /*0002*/ 	.short	(.L_71 - .L_70)
.L_70:
        /*0004*/ 	.word	0x00000082


	//----- nvinfo : EIATTR_KPARAM_INFO
	.align		4
.L_71:
        /*0008*/ 	.byte	0x04, 0x17
        /*000a*/ 	.short	(.L_73 - .L_72)
.L_72:
        /*000c*/ 	.word	0x00000000
        /*0010*/ 	.short	0x0003
        /*0012*/ 	.short	0x0010
        /*0014*/ 	.byte	0x00, 0xf5, 0x21, 0x00


	//----- nvinfo : EIATTR_KPARAM_INFO
	.align		4
.L_73:
        /*0018*/ 	.byte	0x04, 0x17
        /*001a*/ 	.short	(.L_75 - .L_74)
.L_74:
        /*001c*/ 	.word	0x00000000
        /*0020*/ 	.short	0x0002
        /*0022*/ 	.short	0x0008
        /*0024*/ 	.byte	0x00, 0xf5, 0x21, 0x00


	//----- nvinfo : EIATTR_KPARAM_INFO
	.align		4
.L_75:
        /*0028*/ 	.byte	0x04, 0x17
        /*002a*/ 	.short	(.L_77 - .L_76)
.L_76:
        /*002c*/ 	.word	0x00000000
        /*0030*/ 	.short	0x0001
        /*0032*/ 	.short	0x0004
        /*0034*/ 	.byte	0x00, 0xf0, 0x11, 0x00


	//----- nvinfo : EIATTR_KPARAM_INFO
	.align		4
.L_77:
        /*0038*/ 	.byte	0x04, 0x17
        /*003a*/ 	.short	(.L_79 - .L_78)
.L_78:
        /*003c*/ 	.word	0x00000000
        /*0040*/ 	.short	0x0000
        /*0042*/ 	.short	0x0000
        /*0044*/ 	.byte	0x00, 0xf0, 0x11, 0x00


	//----- nvinfo : EIATTR_SPARSE_MMA_MASK
	.align		4
.L_79:
        /*0048*/ 	.byte	0x03, 0x50
        /*004a*/ 	.short	0x0000


	//----- nvinfo : EIATTR_MAXREG_COUNT
	.align		4
        /*004c*/ 	.byte	0x03, 0x1b
        /*004e*/ 	.short	0x00ff


	//----- nvinfo : EIATTR_MERCURY_ISA_VERSION
	.align		4
        /*0050*/ 	.byte	0x03, 0x5f
        /*0052*/ 	.short	0x0101


	//----- nvinfo : EIATTR_VRC_CTA_INIT_COUNT
	.align		4
        /*0054*/ 	.byte	0x02, 0x4a
	.zero		1
	.zero		1


	//----- nvinfo : EIATTR_EXIT_INSTR_OFFSETS
	.align		4
        /*0058*/ 	.byte	0x04, 0x1c
        /*005a*/ 	.short	(.L_81 - .L_80)


	//   ....[0]....
.L_80:
        /*005c*/ 	.word	0x000000c0


	//   ....[1]....
        /*0060*/ 	.word	0x00000170


	//----- nvinfo : EIATTR_CBANK_PARAM_SIZE
	.align		4
.L_81:
        /*0064*/ 	.byte	0x03, 0x19
        /*0066*/ 	.short	0x0018


	//----- nvinfo : EIATTR_PARAM_CBANK
	.align		4
        /*0068*/ 	.byte	0x04, 0x0a
        /*006a*/ 	.short	(.L_83 - .L_82)
	.align		4
.L_82:
        /*006c*/ 	.word	index@(.nv.constant0._Z9addMatrixiiPfS_)
        /*0070*/ 	.short	0x0380
        /*0072*/ 	.short	0x0018


	//----- nvinfo : EIATTR_SW_WAR
	.align		4
.L_83:
        /*0074*/ 	.byte	0x04, 0x36
        /*0076*/ 	.short	(.L_85 - .L_84)
.L_84:
        /*0078*/ 	.word	0x00000008
.L_85:


//--------------------- .nv.info._Z10avgPoolingiiiPfS_ --------------------------
	.section	.nv.info._Z10avgPoolingiiiPfS_,"",@"SHT_CUDA_INFO"
	.sectionflags	@""
	.align	4


	//----- nvinfo : EIATTR_CUDA_API_VERSION
	.align		4
        /*0000*/ 	.byte	0x04, 0x37
        /*0002*/ 	.short	(.L_87 - .L_86)
.L_86:
        /*0004*/ 	.word	0x00000082


	//----- nvinfo : EIATTR_KPARAM_INFO
	.align		4
.L_87:
        /*0008*/ 	.byte	0x04, 0x17
        /*000a*/ 	.short	(.L_89 - .L_88)
.L_88:
        /*000c*/ 	.word	0x00000000
        /*0010*/ 	.short	0x0004
        /*0012*/ 	.short	0x0018
        /*0014*/ 	.byte	0x00, 0xf5, 0x21, 0x00


	//----- nvinfo : EIATTR_KPARAM_INFO
	.align		4
.L_89:
        /*0018*/ 	.byte	0x04, 0x17
        /*001a*/ 	.short	(.L_91 - .L_90)
.L_90:
        /*001c*/ 	.word	0x00000000
        /*0020*/ 	.short	0x0003
        /*0022*/ 	.short	0x0010
        /*0024*/ 	.byte	0x00, 0xf5, 0x21, 0x00


	//----- nvinfo : EIATTR_KPARAM_INFO
	.align		4
.L_91:
        /*0028*/ 	.byte	0x04, 0x17
        /*002a*/ 	.short	(.L_93 - .L_92)
.L_92:
        /*002c*/ 	.word	0x00000000
        /*0030*/ 	.short	0x0002
        /*0032*/ 	.short	0x0008
        /*0034*/ 	.byte	0x00, 0xf0, 0x11, 0x00


	//----- nvinfo : EIATTR_KPARAM_INFO
	.align		4
.L_93:
        /*0038*/ 	.byte	0x04, 0x17
        /*003a*/ 	.short	(.L_95 - .L_94)
.L_94:
        /*003c*/ 	.word	0x00000000
        /*0040*/ 	.short	0x0001
        /*0042*/ 	.short	0x0004
        /*0044*/ 	.byte	0x00, 0xf0, 0x11, 0x00


	//----- nvinfo : EIATTR_KPARAM_INFO
	.align		4
.L_95:
        /*0048*/ 	.byte	0x04, 0x17
        /*004a*/ 	.short	(.L_97 - .L_96)
.L_96:
        /*004c*/ 	.word	0x00000000
        /*0050*/ 	.short	0x0000
        /*0052*/ 	.short	0x0000
        /*0054*/ 	.byte	0x00, 0xf0, 0x11, 0x00


	//----- nvinfo : EIATTR_SPARSE_MMA_MASK
	.align		4
.L_97:
        /*0058*/ 	.byte	0x03, 0x50
        /*005a*/ 	.short	0x0000


	//----- nvinfo : EIATTR_MAXREG_COUNT
	.align		4
        /*005c*/ 	.byte	0x03, 0x1b
        /*005e*/ 	.short	0x00ff


	//----- nvinfo : EIATTR_MERCURY_ISA_VERSION
	.align		4
        /*0060*/ 	.byte	0x03, 0x5f
        /*0062*/ 	.short	0x0101


	//----- nvinfo : EIATTR_VRC_CTA_INIT_COUNT
	.align		4
        /*0064*/ 	.byte	0x02, 0x4a
	.zero		1
	.zero		1


	//----- nvinfo : EIATTR_EXIT_INSTR_OFFSETS
	.align		4
        /*0068*/ 	.byte	0x04, 0x1c
        /*006a*/ 	.short	(.L_99 - .L_98)


	//   ....[0]....
.L_98:
        /*006c*/ 	.word	0x000000d0


	//   ....[1]....
        /*0070*/ 	.word	0x00000270


	//   ....[2]....
        /*0074*/ 	.word	0x00000340


	//   ....[3]....
        /*0078*/ 	.word	0x00001020


	//----- nvinfo : EIATTR_CRS_STACK_SIZE
	.align		4
.L_99:
        /*007c*/ 	.byte	0x04, 0x1e
        /*007e*/ 	.short	(.L_101 - .L_100)
.L_100:
        /*0080*/ 	.word	0x00000000


	//----- nvinfo : EIATTR_CBANK_PARAM_SIZE
	.align		4
.L_101:
        /*0084*/ 	.byte	0x03, 0x19
        /*0086*/ 	.short	0x0020


	//----- nvinfo : EIATTR_PARAM_CBANK
	.align		4
        /*0088*/ 	.byte	0x04, 0x0a
        /*008a*/ 	.short	(.L_103 - .L_102)
	.align		4
.L_102:
        /*008c*/ 	.word	index@(.nv.constant0._Z10avgPoolingiiiPfS_)
        /*0090*/ 	.short	0x0380
        /*0092*/ 	.short	0x0020


	//----- nvinfo : EIATTR_SW_WAR
	.align		4
.L_103:
        /*0094*/ 	.byte	0x04, 0x36
        /*0096*/ 	.short	(.L_105 - .L_104)
.L_104:
        /*0098*/ 	.word	0x00000008
.L_105:


//--------------------- .nv.info._Z10maxPoolingiiiPfS_ --------------------------
	.section	.nv.info._Z10maxPoolingiiiPfS_,"",@"SHT_CUDA_INFO"
	.sectionflags	@""
	.align	4


	//----- nvinfo : EIATTR_CUDA_API_VERSION
	.align		4
        /*0000*/ 	.byte	0x04, 0x37
        /*0002*/ 	.short	(.L_107 - .L_106)
.L_106:
        /*0004*/ 	.word	0x00000082


	//----- nvinfo : EIATTR_KPARAM_INFO
	.align		4
.L_107:
        /*0008*/ 	.byte	0x04, 0x17
        /*000a*/ 	.short	(.L_109 - .L_108)
.L_108:
        /*000c*/ 	.word	0x00000000
        /*0010*/ 	.short	0x0004
        /*0012*/ 	.short	0x0018
        /*0014*/ 	.byte	0x00, 0xf5, 0x21, 0x00


	//----- nvinfo : EIATTR_KPARAM_INFO
	.align		4
.L_109:
        /*0018*/ 	.byte	0x04, 0x17
        /*001a*/ 	.short	(.L_111 - .L_110)
.L_110:
        /*001c*/ 	.word	0x00000000
        /*0020*/ 	.short	0x0003
        /*0022*/ 	.short	0x0010
        /*0024*/ 	.byte	0x00, 0xf5, 0x21, 0x00


	//----- nvinfo : EIATTR_KPARAM_INFO
	.align		4
.L_111:
        /*0028*/ 	.byte	0x04, 0x17
        /*002a*/ 	.short	(.L_113 - .L_112)
.L_112:
        /*002c*/ 	.word	0x00000000
        /*0030*/ 	.short	0x0002
        /*0032*/ 	.short	0x0008
        /*0034*/ 	.byte	0x00, 0xf0, 0x11, 0x00


	//----- nvinfo : EIATTR_KPARAM_INFO
	.align		4
.L_113:
        /*0038*/ 	.byte	0x04, 0x17
        /*003a*/ 	.short	(.L_115 - .L_114)
.L_114:
        /*003c*/ 	.word	0x00000000
        /*0040*/ 	.short	0x0001
        /*0042*/ 	.short	0x0004
        /*0044*/ 	.byte	0x00, 0xf0, 0x11, 0x00


	//----- nvinfo : EIATTR_KPARAM_INFO
	.align		4
.L_115:
        /*0048*/ 	.byte	0x04, 0x17
        /*004a*/ 	.short	(.L_117 - .L_116)
.L_116:
        /*004c*/ 	.word	0x00000000
        /*0050*/ 	.short	0x0000
        /*0052*/ 	.short	0x0000
        /*0054*/ 	.byte	0x00, 0xf0, 0x11, 0x00


	//----- nvinfo : EIATTR_SPARSE_MMA_MASK
	.align		4
.L_117:
        /*0058*/ 	.byte	0x03, 0x50
        /*005a*/ 	.short	0x0000


	//----- nvinfo : EIATTR_MAXREG_COUNT
	.align		4
        /*005c*/ 	.byte	0x03, 0x1b
        /*005e*/ 	.short	0x00ff


	//----- nvinfo : EIATTR_MERCURY_ISA_VERSION
	.align		4
        /*0060*/ 	.byte	0x03, 0x5f
        /*0062*/ 	.short	0x0101


	//----- nvinfo : EIATTR_VRC_CTA_INIT_COUNT
	.align		4
        /*0064*/ 	.byte	0x02, 0x4a
	.zero		1
	.zero		1


	//----- nvinfo : EIATTR_EXIT_INSTR_OFFSETS
	.align		4
        /*0068*/ 	.byte	0x04, 0x1c
        /*006a*/ 	.short	(.L_119 - .L_118)


	//   ....[0]....
.L_118:
        /*006c*/ 	.word	0x000000d0


	//   ....[1]....
        /*0070*/ 	.word	0x00000270


	//   ....[2]....
        /*0074*/ 	.word	0x00000340


	//   ....[3]....
        /*0078*/ 	.word	0x000011c0


	//----- nvinfo : EIATTR_CRS_STACK_SIZE
	.align		4
.L_119:
        /*007c*/ 	.byte	0x04, 0x1e
        /*007e*/ 	.short	(.L_121 - .L_120)
.L_120:
        /*0080*/ 	.word	0x00000000


	//----- nvinfo : EIATTR_CBANK_PARAM_SIZE
	.align		4
.L_121:
        /*0084*/ 	.byte	0x03, 0x19
        /*0086*/ 	.short	0x0020


	//----- nvinfo : EIATTR_PARAM_CBANK
	.align		4
        /*0088*/ 	.byte	0x04, 0x0a
        /*008a*/ 	.short	(.L_123 - .L_122)
	.align		4
.L_122:
        /*008c*/ 	.word	index@(.nv.constant0._Z10maxPoolingiiiPfS_)
        /*0090*/ 	.short	0x0380
        /*0092*/ 	.short	0x0020


	//----- nvinfo : EIATTR_SW_WAR
	.align		4
.L_123:
        /*0094*/ 	.byte	0x04, 0x36
        /*0096*/ 	.short	(.L_125 - .L_124)
.L_124:
        /*0098*/ 	.word	0x00000008
.L_125:


//--------------------- .nv.info._Z11convolutioniiiiPfS_S_f --------------------------
	.section	.nv.info._Z11convolutioniiiiPfS_S_f,"",@"SHT_CUDA_INFO"
	.sectionflags	@""
	.align	4


	//----- nvinfo : EIATTR_CUDA_API_VERSION
	.align		4
        /*0000*/ 	.byte	0x04, 0x37
        /*0002*/ 	.short	(.L_127 - .L_126)
.L_126:
        /*0004*/ 	.word	0x00000082


	//----- nvinfo : EIATTR_KPARAM_INFO
	.align		4
.L_127:
        /*0008*/ 	.byte	0x04, 0x17
        /*000a*/ 	.short	(.L_129 - .L_128)
.L_128:
        /*000c*/ 	.word	0x00000000
        /*0010*/ 	.short	0x0007
        /*0012*/ 	.short	0x0028
        /*0014*/ 	.byte	0x00, 0xf0, 0x11, 0x00


	//----- nvinfo : EIATTR_KPARAM_INFO
	.align		4
.L_129:
        /*0018*/ 	.byte	0x04, 0x17
        /*001a*/ 	.short	(.L_131 - .L_130)
.L_130:
        /*001c*/ 	.word	0x00000000
        /*0020*/ 	.short	0x0006
        /*0022*/ 	.short	0x0020
        /*0024*/ 	.byte	0x00, 0xf5, 0x21, 0x00


	//----- nvinfo : EIATTR_KPARAM_INFO
	.align		4
.L_131:
        /*0028*/ 	.byte	0x04, 0x17
        /*002a*/ 	.short	(.L_133 - .L_132)
.L_132:
        /*002c*/ 	.word	0x00000000
        /*0030*/ 	.short	0x0005
        /*0032*/ 	.short	0x0018
        /*0034*/ 	.byte	0x00, 0xf5, 0x21, 0x00


	//----- nvinfo : EIATTR_KPARAM_INFO
	.align		4
.L_133:
        /*0038*/ 	.byte	0x04, 0x17
        /*003a*/ 	.short	(.L_135 - .L_134)
.L_134:
        /*003c*/ 	.word	0x00000000
        /*0040*/ 	.short	0x0004
        /*0042*/ 	.short	0x0010
        /*0044*/ 	.byte	0x00, 0xf5, 0x21, 0x00


	//----- nvinfo : EIATTR_KPARAM_INFO
	.align		4
.L_135:
        /*0048*/ 	.byte	0x04, 0x17
        /*004a*/ 	.short	(.L_137 - .L_136)
.L_136:
        /*004c*/ 	.word	0x00000000
        /*0050*/ 	.short	0x0003
        /*0052*/ 	.short	0x000c
        /*0054*/ 	.byte	0x00, 0xf0, 0x11, 0x00


	//----- nvinfo : EIATTR_KPARAM_INFO
	.align		4
.L_137:
        /*0058*/ 	.byte	0x04, 0x17
        /*005a*/ 	.short	(.L_139 - .L_138)
.L_138:
        /*005c*/ 	.word	0x00000000
        /*0060*/ 	.short	0x0002
        /*0062*/ 	.short	0x0008
        /*0064*/ 	.byte	0x00, 0xf0, 0x11, 0x00


	//----- nvinfo : EIATTR_KPARAM_INFO
	.align		4
.L_139:
        /*0068*/ 	.byte	0x04, 0x17
        /*006a*/ 	.short	(.L_141 - .L_140)
.L_140:
        /*006c*/ 	.word	0x00000000
        /*0070*/ 	.short	0x0001
        /*0072*/ 	.short	0x0004
        /*0074*/ 	.byte	0x00, 0xf0, 0x11, 0x00


	//----- nvinfo : EIATTR_KPARAM_INFO
	.align		4
.L_141:
        /*0078*/ 	.byte	0x04, 0x17
        /*007a*/ 	.short	(.L_143 - .L_142)
.L_142:
        /*007c*/ 	.word	0x00000000
        /*0080*/ 	.short	0x0000
        /*0082*/ 	.short	0x0000
        /*0084*/ 	.byte	0x00, 0xf0, 0x11, 0x00


	//----- nvinfo : EIATTR_SPARSE_MMA_MASK
	.align		4
.L_143:
        /*0088*/ 	.byte	0x03, 0x50
        /*008a*/ 	.short	0x0000


	//----- nvinfo : EIATTR_MAXREG_COUNT
	.align		4
        /*008c*/ 	.byte	0x03, 0x1b
        /*008e*/ 	.short	0x00ff


	//----- nvinfo : EIATTR_MERCURY_ISA_VERSION
	.align		4
        /*0090*/ 	.byte	0x03, 0x5f
        /*0092*/ 	.short	0x0101


	//----- nvinfo : EIATTR_VRC_CTA_INIT_COUNT
	.align		4
        /*0094*/ 	.byte	0x02, 0x4a
	.zero		1
	.zero		1


	//----- nvinfo : EIATTR_EXIT_INSTR_OFFSETS
	.align		4
        /*0098*/ 	.byte	0x04, 0x1c
        /*009a*/ 	.short	(.L_145 - .L_144)


	//   ....[0]....
.L_144:
        /*009c*/ 	.word	0x000000f0


	//   ....[1]....
        /*00a0*/ 	.word	0x00000d00


	//----- nvinfo : EIATTR_CBANK_PARAM_SIZE
	.align		4
.L_145:
        /*00a4*/ 	.byte	0x03, 0x19
        /*00a6*/ 	.short	0x002c


	//----- nvinfo : EIATTR_PARAM_CBANK
	.align		4
        /*00a8*/ 	.byte	0x04, 0x0a
        /*00aa*/ 	.short	(.L_147 - .L_146)
	.align		4
.L_146:
        /*00ac*/ 	.word	index@(.nv.constant0._Z11convolutioniiiiPfS_S_f)
        /*00b0*/ 	.short	0x0380
        /*00b2*/ 	.short	0x002c


	//----- nvinfo : EIATTR_SW_WAR
	.align		4
.L_147:
        /*00b4*/ 	.byte	0x04, 0x36
        /*00b6*/ 	.short	(.L_149 - .L_148)
.L_148:
        /*00b8*/ 	.word	0x00000008
.L_149:


//--------------------- .nv.callgraph             --------------------------
	.section	.nv.callgraph,"",@"SHT_CUDA_CALLGRAPH"
	.align	4
	.sectionentsize	8
	.align		4
        /*0000*/ 	.word	0x00000000
	.align		4
        /*0004*/ 	.word	0xffffffff
	.align		4
        /*0008*/ 	.word	0x00000000
	.align		4
        /*000c*/ 	.word	0xfffffffe
	.align		4
        /*0010*/ 	.word	0x00000000
	.align		4
        /*0014*/ 	.word	0xfffffffd
	.align		4
        /*0018*/ 	.word	0x00000000
	.align		4
        /*001c*/ 	.word	0xfffffffc


//--------------------- .text._Z4tanHiiPf         --------------------------
	.section	.text._Z4tanHiiPf,"ax",@progbits
	.align	128
        .global         _Z4tanHiiPf
        .type           _Z4tanHiiPf,@function
        .size           _Z4tanHiiPf,(.L_x_58 - _Z4tanHiiPf)
        .other          _Z4tanHiiPf,@"STO_CUDA_ENTRY STV_DEFAULT"
_Z4tanHiiPf:
.text._Z4tanHiiPf:
[----:B------:R-:W-:Y:S01]  /*0000*/  LDC R1, c[0x0][0x37c] ;  /* 0x0000df00ff017b82 */ /* 0x000fe20000000800 */
[----:B------:R-:W0:Y:S07]  /*0010*/  S2R R2, SR_TID.Y ;  /* 0x0000000000027919 */ /* 0x000e2e0000002200 */
[----:B------:R-:W1:Y:S01]  /*0020*/  LDC R0, c[0x0][0x360] ;  /* 0x0000d800ff007b82 */ /* 0x000e620000000800 */
[----:B------:R-:W2:Y:S01]  /*0030*/  LDCU.64 UR6, c[0x0][0x380] ;  /* 0x00007000ff0677ac */ /* 0x000ea20008000a00 */
[----:B------:R-:W1:Y:S06]  /*0040*/  S2R R5, SR_TID.X ;  /* 0x0000000000057919 */ /* 0x000e6c0000002100 */
[----:B------:R-:W0:Y:S08]  /*0050*/  S2UR UR5, SR_CTAID.Y ;  /* 0x00000000000579c3 */ /* 0x000e300000002600 */
[----:B------:R-:W0:Y:S08]  /*0060*/  LDC R3, c[0x0][0x364] ;  /* 0x0000d900ff037b82 */ /* 0x000e300000000800 */
[----:B------:R-:W1:Y:S01]  /*0070*/  S2UR UR4, SR_CTAID.X ;  /* 0x00000000000479c3 */ /* 0x000e620000002500 */
[----:B0-----:R-:W-:-:S05]  /*0080*/  IMAD R3, R3, UR5, R2 ;  /* 0x0000000503037c24 */ /* 0x001fca000f8e0202 */
[----:B--2---:R-:W-:Y:S01]  /*0090*/  ISETP.GE.AND P0, PT, R3, UR7, PT ;  /* 0x0000000703007c0c */ /* 0x004fe2000bf06270 */
[----:B-1----:R-:W-:-:S05]  /*00a0*/  IMAD R0, R0, UR4, R5 ;  /* 0x0000000400007c24 */ /* 0x002fca000f8e0205 */
[----:B------:R-:W-:-:S13]  /*00b0*/  ISETP.GE.OR P0, PT, R0, UR6, P0 ;  /* 0x0000000600007c0c */ /* 0x000fda0008706670 */
[----:B------:R-:W-:Y:S05]  /*00c0*/  @P0 EXIT ;  /* 0x000000000000094d */ /* 0x000fea0003800000 */
[----:B------:R-:W0:Y:S01]  /*00d0*/  LDC.64 R4, c[0x0][0x388] ;  /* 0x0000e200ff047b82 */ /* 0x000e220000000a00 */
[----:B------:R-:W1:Y:S01]  /*00e0*/  LDCU.64 UR4, c[0x0][0x358] ;  /* 0x00006b00ff0477ac */ /* 0x000e620008000a00 */
[----:B------:R-:W-:-:S04]  /*00f0*/  IMAD R3, R0, UR7, R3 ;  /* 0x0000000700037c24 */ /* 0x000fc8000f8e0203 */
[----:B0-----:R-:W-:-:S05]  /*0100*/  IMAD.WIDE R4, R3, 0x4, R4 ;  /* 0x0000000403047825 */ /* 0x001fca00078e0204 */
[----:B-1----:R-:W2:Y:S01]  /*0110*/  LDG.E R0, desc[UR4][R4.64] ;  /* 0x0000000404007981 */ /* 0x002ea2000c1e1900 */
[----:B------:R-:W-:Y:S01]  /*0120*/  IMAD.MOV.U32 R3, RZ, RZ, 0x3bbb989d ;  /* 0x3bbb989dff037424 */ /* 0x000fe200078e00ff */
[----:B------:R-:W-:Y:S01]  /*0130*/  BSSY.RECONVERGENT B0, `(.L_x_0) ;  /* 0x000001e000007945 */ /* 0x000fe20003800200 */
[----:B------:R-:W-:Y:S02]  /*0140*/  IMAD.MOV.U32 R7, RZ, RZ, 0x437c0000 ;  /* 0x437c0000ff077424 */ /* 0x000fe400078e00ff */
[----:B--2---:R-:W-:-:S04]  /*0150*/  FFMA.SAT R2, R0, -R3, 0.5 ;  /* 0x3f00000000027423 */ /* 0x004fc80000002803 */
[----:B------:R-:W-:Y:S01]  /*0160*/  FFMA.RM R6, R2, R7, 12582913 ;  /* 0x4b40000102067423 */ /* 0x000fe20000004007 */
[----:B------:R-:W-:-:S03]  /*0170*/  FFMA.SAT R2, R0, R3, 0.5 ;  /* 0x3f00000000027423 */ /* 0x000fc60000002003 */
[----:B------:R-:W-:Y:S01]  /*0180*/  FADD R3, R6, -12583039 ;  /* 0xcb40007f06037421 */ /* 0x000fe20000000000 */
[----:B------:R-:W-:Y:S01]  /*0190*/  FFMA.RM R2, R2, R7, 12582913 ;  /* 0x4b40000102027423 */ /* 0x000fe20000004007 */
[----:B------:R-:W-:Y:S02]  /*01a0*/  IMAD.SHL.U32 R6, R6, 0x800000, RZ ;  /* 0x0080000006067824 */ /* 0x000fe400078e00ff */
[----:B------:R-:W-:Y:S01]  /*01b0*/  FFMA R7, R0, -1.4426950216293334961, -R3 ;  /* 0xbfb8aa3b00077823 */ /* 0x000fe20000000803 */
[----:B------:R-:W-:-:S03]  /*01c0*/  FADD R3, R2, -12583039 ;  /* 0xcb40007f02037421 */ /* 0x000fc60000000000 */
[C---:B------:R-:W-:Y:S01]  /*01d0*/  FFMA R7, R0.reuse, -1.925963033500011079e-08, R7 ;  /* 0xb2a5706000077823 */ /* 0x040fe20000000007 */
[----:B------:R-:W-:-:S04]  /*01e0*/  FFMA R3, R0, 1.4426950216293334961, -R3 ;  /* 0x3fb8aa3b00037823 */ /* 0x000fc80000000803 */
[----:B------:R-:W-:Y:S01]  /*01f0*/  FFMA R3, R0, 1.925963033500011079e-08, R3 ;  /* 0x32a5706000037823 */ /* 0x000fe20000000003 */
[----:B------:R-:W0:Y:S01]  /*0200*/  MUFU.EX2 R7, R7 ;  /* 0x0000000700077308 */ /* 0x000e220000000800 */
[----:B------:R-:W-:-:S07]  /*0210*/  SHF.L.U32 R0, R2, 0x17, RZ ;  /* 0x0000001702007819 */ /* 0x000fce00000006ff */
[----:B------:R-:W1:Y:S01]  /*0220*/  MUFU.EX2 R3, R3 ;  /* 0x0000000300037308 */ /* 0x000e620000000800 */
[----:B0-----:R-:W-:-:S04]  /*0230*/  FMUL R9, R6, R7 ;  /* 0x0000000706097220 */ /* 0x001fc80000400000 */
[CCC-:B-1----:R-:W-:Y:S01]  /*0240*/  FFMA R11, R0.reuse, R3.reuse, R9.reuse ;  /* 0x00000003000b7223 */ /* 0x1c2fe20000000009 */
[----:B------:R-:W-:-:S03]  /*0250*/  FFMA R0, R0, R3, -R9 ;  /* 0x0000000300007223 */ /* 0x000fc60000000809 */
[----:B------:R-:W0:Y:S08]  /*0260*/  MUFU.RCP R2, R11 ;  /* 0x0000000b00027308 */ /* 0x000e300000001000 */
[----:B------:R-:W1:Y:S01]  /*0270*/  FCHK P0, R0, R11 ;  /* 0x0000000b00007302 */ /* 0x000e620000000000 */
[----:B0-----:R-:W-:-:S04]  /*0280*/  FFMA R13, -R11, R2, 1 ;  /* 0x3f8000000b0d7423 */ /* 0x001fc80000000102 */
[----:B------:R-:W-:-:S04]  /*0290*/  FFMA R13, R2, R13, R2 ;  /* 0x0000000d020d7223 */ /* 0x000fc80000000002 */
[----:B------:R-:W-:-:S04]  /*02a0*/  FFMA R2, R0, R13, RZ ;  /* 0x0000000d00027223 */ /* 0x000fc800000000ff */
[----:B------:R-:W-:-:S04]  /*02b0*/  FFMA R3, -R11, R2, R0 ;  /* 0x000000020b037223 */ /* 0x000fc80000000100 */
[----:B------:R-:W-:Y:S01]  /*02c0*/  FFMA R3, R13, R3, R2 ;  /* 0x000000030d037223 */ /* 0x000fe20000000002 */
[----:B-1----:R-:W-:Y:S06]  /*02d0*/  @!P0 BRA `(.L_x_1) ;  /* 0x00000000000c8947 */ /* 0x002fec0003800000 */
[----:B------:R-:W-:-:S07]  /*02e0*/  MOV R2, 0x300 ;  /* 0x0000030000027802 */ /* 0x000fce0000000f00 */
[----:B------:R-:W-:Y:S05]  /*02f0*/  CALL.REL.NOINC `($__internal_0_$__cuda_sm3x_div_rn_noftz_f32_slowpath) ;  /* 0x0000000000107944 */ /* 0x000fea0003c00000 */
[----:B------:R-:W-:-:S07]  /*0300*/  IMAD.MOV.U32 R3, RZ, RZ, R0 ;  /* 0x000000ffff037224 */ /* 0x000fce00078e0000 */
.L_x_1:
[----:B------:R-:W-:Y:S05]  /*0310*/  BSYNC.RECONVERGENT B0 ;  /* 0x0000000000007941 */ /* 0x000fea0003800200 */
.L_x_0:
[----:B------:R-:W-:Y:S01]  /*0320*/  STG.E desc[UR4][R4.64], R3 ;  /* 0x0000000304007986 */ /* 0x000fe2000c101904 */
[----:B------:R-:W-:Y:S05]  /*0330*/  EXIT ;  /* 0x000000000000794d */ /* 0x000fea0003800000 */
        .weak           $__internal_0_$__cuda_sm3x_div_rn_noftz_f32_slowpath
        .type           $__internal_0_$__cuda_sm3x_div_rn_noftz_f32_slowpath,@function
        .size           $__internal_0_$__cuda_sm3x_div_rn_noftz_f32_slowpath,(.L_x_58 - $__internal_0_$__cuda_sm3x_div_rn_noftz_f32_slowpath)
$__internal_0_$__cuda_sm3x_div_rn_noftz_f32_slowpath:
[----:B------:R-:W-:Y:S01]  /*0340*/  SHF.R.U32.HI R6, RZ, 0x17, R11 ;  /* 0x00000017ff067819 */ /* 0x000fe2000001160b */
[----:B------:R-:W-:Y:S01]  /*0350*/  BSSY.RECONVERGENT B1, `(.L_x_2) ;  /* 0x0000064000017945 */ /* 0x000fe20003800200 */
[----:B------:R-:W-:Y:S02]  /*0360*/  SHF.R.U32.HI R3, RZ, 0x17, R0 ;  /* 0x00000017ff037819 */ /* 0x000fe40000011600 */
[----:B------:R-:W-:Y:S02]  /*0370*/  LOP3.LUT R7, R6, 0xff, RZ, 0xc0, !PT ;  /* 0x000000ff06077812 */ /* 0x000fe400078ec0ff */
[----:B------:R-:W-:Y:S02]  /*0380*/  LOP3.LUT R6, R3, 0xff, RZ, 0xc0, !PT ;  /* 0x000000ff03067812 */ /* 0x000fe400078ec0ff */
[----:B------:R-:W-:Y:S01]  /*0390*/  MOV R8, R0 ;  /* 0x0000000000087202 */ /* 0x000fe20000000f00 */
[----:B------:R-:W-:Y:S02]  /*03a0*/  VIADD R12, R7, 0xffffffff ;  /* 0xffffffff070c7836 */ /* 0x000fe40000000000 */
[----:B------:R-:W-:-:S03]  /*03b0*/  VIADD R10, R6, 0xffffffff ;  /* 0xffffffff060a7836 */ /* 0x000fc60000000000 */
[----:B------:R-:W-:-:S04]  /*03c0*/  ISETP.GT.U32.AND P0, PT, R12, 0xfd, PT ;  /* 0x000000fd0c00780c */ /* 0x000fc80003f04070 */
[----:B------:R-:W-:-:S13]  /*03d0*/  ISETP.GT.U32.OR P0, PT, R10, 0xfd, P0 ;  /* 0x000000fd0a00780c */ /* 0x000fda0000704470 */
[----:B------:R-:W-:Y:S01]  /*03e0*/  @!P0 IMAD.MOV.U32 R9, RZ, RZ, RZ ;  /* 0x000000ffff098224 */ /* 0x000fe200078e00ff */
[----:B------:R-:W-:Y:S06]  /*03f0*/  @!P0 BRA `(.L_x_3) ;  /* 0x0000000000608947 */ /* 0x000fec0003800000 */
[----:B------:R-:W-:Y:S01]  /*0400*/  FSETP.GTU.FTZ.AND P0, PT, |R0|, +INF , PT ;  /* 0x7f8000000000780b */ /* 0x000fe20003f1c200 */
[----:B------:R-:W-:Y:S01]  /*0410*/  IMAD.MOV.U32 R3, RZ, RZ, R11 ;  /* 0x000000ffff037224 */ /* 0x000fe200078e000b */
[----:B------:R-:W-:-:S04]  /*0420*/  FSETP.GTU.FTZ.AND P1, PT, |R11|, +INF , PT ;  /* 0x7f8000000b00780b */ /* 0x000fc80003f3c200 */
[----:B------:R-:W-:-:S13]  /*0430*/  PLOP3.LUT P0, PT, P0, P1, PT, 0xf8, 0x8f ;  /* 0x00000000008f781c */ /* 0x000fda0000703f70 */
[----:B------:R-:W-:Y:S05]  /*0440*/  @P0 BRA `(.L_x_4) ;  /* 0x00000004004c0947 */ /* 0x000fea0003800000 */
[----:B------:R-:W-:-:S13]  /*0450*/  LOP3.LUT P0, RZ, R11, 0x7fffffff, R8, 0xc8, !PT ;  /* 0x7fffffff0bff7812 */ /* 0x000fda000780c808 */
[----:B------:R-:W-:Y:S05]  /*0460*/  @!P0 BRA `(.L_x_5) ;  /* 0x00000004003c8947 */ /* 0x000fea0003800000 */
[C---:B------:R-:W-:Y:S02]  /*0470*/  FSETP.NEU.FTZ.AND P2, PT, |R0|.reuse, +INF , PT ;  /* 0x7f8000000000780b */ /* 0x040fe40003f5d200 */
[----:B------:R-:W-:Y:S02]  /*0480*/  FSETP.NEU.FTZ.AND P1, PT, |R3|, +INF , PT ;  /* 0x7f8000000300780b */ /* 0x000fe40003f3d200 */
[----:B------:R-:W-:-:S11]  /*0490*/  FSETP.NEU.FTZ.AND P0, PT, |R0|, +INF , PT ;  /* 0x7f8000000000780b */ /* 0x000fd60003f1d200 */
[----:B------:R-:W-:Y:S05]  /*04a0*/  @!P1 BRA !P2, `(.L_x_5) ;  /* 0x00000004002c9947 */ /* 0x000fea0005000000 */
[----:B------:R-:W-:-:S04]  /*04b0*/  LOP3.LUT P2, RZ, R8, 0x7fffffff, RZ, 0xc0, !PT ;  /* 0x7fffffff08ff7812 */ /* 0x000fc8000784c0ff */
[----:B------:R-:W-:-:S13]  /*04c0*/  PLOP3.LUT P1, PT, P1, P2, PT, 0x2f, 0xf2 ;  /* 0x0000000000f2781c */ /* 0x000fda0000f24577 */
[----:B------:R-:W-:Y:S05]  /*04d0*/  @P1 BRA `(.L_x_6) ;  /* 0x0000000400181947 */ /* 0x000fea0003800000 */
[----:B------:R-:W-:-:S04]  /*04e0*/  LOP3.LUT P1, RZ, R11, 0x7fffffff, RZ, 0xc0, !PT ;  /* 0x7fffffff0bff7812 */ /* 0x000fc8000782c0ff */
[----:B------:R-:W-:-:S13]  /*04f0*/  PLOP3.LUT P0, PT, P0, P1, PT, 0x2f, 0xf2 ;  /* 0x0000000000f2781c */ /* 0x000fda0000702577 */
[----:B------:R-:W-:Y:S05]  /*0500*/  @P0 BRA `(.L_x_7) ;  /* 0x0000000400000947 */ /* 0x000fea0003800000 */
[----:B------:R-:W-:Y:S02]  /*0510*/  ISETP.GE.AND P0, PT, R10, RZ, PT ;  /* 0x000000ff0a00720c */ /* 0x000fe40003f06270 */
[----:B------:R-:W-:-:S11]  /*0520*/  ISETP.GE.AND P1, PT, R12, RZ, PT ;  /* 0x000000ff0c00720c */ /* 0x000fd60003f26270 */
[----:B------:R-:W-:Y:S01]  /*0530*/  @P0 IMAD.MOV.U32 R9, RZ, RZ, RZ ;  /* 0x000000ffff090224 */ /* 0x000fe200078e00ff */
[----:B------:R-:W-:Y:S01]  /*0540*/  @!P0 MOV R9, 0xffffffc0 ;  /* 0xffffffc000098802 */ /* 0x000fe20000000f00 */
[----:B------:R-:W-:Y:S01]  /*0550*/  @!P0 FFMA R8, R0, 1.84467440737095516160e+19, RZ ;  /* 0x5f80000000088823 */ /* 0x000fe200000000ff */
[----:B------:R-:W-:-:S03]  /*0560*/  @!P1 FFMA R11, R3, 1.84467440737095516160e+19, RZ ;  /* 0x5f800000030b9823 */ /* 0x000fc600000000ff */
[----:B------:R-:W-:-:S07]  /*0570*/  @!P1 VIADD R9, R9, 0x40 ;  /* 0x0000004009099836 */ /* 0x000fce0000000000 */
.L_x_3:
[----:B------:R-:W-:Y:S01]  /*0580*/  LEA R0, R7, 0xc0800000, 0x17 ;  /* 0xc080000007007811 */ /* 0x000fe200078eb8ff */
[----:B------:R-:W-:Y:S01]  /*0590*/  VIADD R6, R6, 0xffffff81 ;  /* 0xffffff8106067836 */ /* 0x000fe20000000000 */
[----:B------:R-:W-:Y:S03]  /*05a0*/  BSSY.RECONVERGENT B2, `(.L_x_8) ;  /* 0x0000035000027945 */ /* 0x000fe60003800200 */
[----:B------:R-:W-:Y:S02]  /*05b0*/  IMAD.IADD R11, R11, 0x1, -R0 ;  /* 0x000000010b0b7824 */ /* 0x000fe400078e0a00 */
[C---:B------:R-:W-:Y:S01]  /*05c0*/  IMAD R0, R6.reuse, -0x800000, R8 ;  /* 0xff80000006007824 */ /* 0x040fe200078e0208 */
[----:B------:R-:W-:Y:S01]  /*05d0*/  IADD3 R6, PT, PT, R6, 0x7f, -R7 ;  /* 0x0000007f06067810 */ /* 0x000fe20007ffe807 */
[----:B------:R-:W0:Y:S01]  /*05e0*/  MUFU.RCP R3, R11 ;  /* 0x0000000b00037308 */ /* 0x000e220000001000 */
[----:B------:R-:W-:-:S02]  /*05f0*/  FADD.FTZ R13, -R11, -RZ ;  /* 0x800000ff0b0d7221 */ /* 0x000fc40000010100 */
[----:B------:R-:W-:Y:S02]  /*0600*/  IADD3 R6, PT, PT, R6, R9, RZ ;  /* 0x0000000906067210 */ /* 0x000fe40007ffe0ff */
[----:B0-----:R-:W-:-:S04]  /*0610*/  FFMA R10, R3, R13, 1 ;  /* 0x3f800000030a7423 */ /* 0x001fc8000000000d */
[----:B------:R-:W-:-:S04]  /*0620*/  FFMA R10, R3, R10, R3 ;  /* 0x0000000a030a7223 */ /* 0x000fc80000000003 */
[----:B------:R-:W-:-:S04]  /*0630*/  FFMA R3, R0, R10, RZ ;  /* 0x0000000a00037223 */ /* 0x000fc800000000ff */
[----:B------:R-:W-:-:S04]  /*0640*/  FFMA R8, R13, R3, R0 ;  /* 0x000000030d087223 */ /* 0x000fc80000000000 */
[----:B------:R-:W-:-:S04]  /*0650*/  FFMA R15, R10, R8, R3 ;  /* 0x000000080a0f7223 */ /* 0x000fc80000000003 */
[----:B------:R-:W-:-:S04]  /*0660*/  FFMA R8, R13, R15, R0 ;  /* 0x0000000f0d087223 */ /* 0x000fc80000000000 */
[----:B------:R-:W-:-:S05]  /*0670*/  FFMA R0, R10, R8, R15 ;  /* 0x000000080a007223 */ /* 0x000fca000000000f */
[----:B------:R-:W-:-:S04]  /*0680*/  SHF.R.U32.HI R3, RZ, 0x17, R0 ;  /* 0x00000017ff037819 */ /* 0x000fc80000011600 */
[----:B------:R-:W-:-:S05]  /*0690*/  LOP3.LUT R3, R3, 0xff, RZ, 0xc0, !PT ;  /* 0x000000ff03037812 */ /* 0x000fca00078ec0ff */
[----:B------:R-:W-:-:S04]  /*06a0*/  IMAD.IADD R9, R3, 0x1, R6 ;  /* 0x0000000103097824 */ /* 0x000fc800078e0206 */
[----:B------:R-:W-:-:S05]  /*06b0*/  VIADD R3, R9, 0xffffffff ;  /* 0xffffffff09037836 */ /* 0x000fca0000000000 */
[----:B------:R-:W-:-:S13]  /*06c0*/  ISETP.GE.U32.AND P0, PT, R3, 0xfe, PT ;  /* 0x000000fe0300780c */ /* 0x000fda0003f06070 */
[----:B------:R-:W-:Y:S05]  /*06d0*/  @!P0 BRA `(.L_x_9) ;  /* 0x0000000000808947 */ /* 0x000fea0003800000 */
[----:B------:R-:W-:-:S13]  /*06e0*/  ISETP.GT.AND P0, PT, R9, 0xfe, PT ;  /* 0x000000fe0900780c */ /* 0x000fda0003f04270 */
[----:B------:R-:W-:Y:S05]  /*06f0*/  @P0 BRA `(.L_x_10) ;  /* 0x00000000006c0947 */ /* 0x000fea0003800000 */
[----:B------:R-:W-:-:S13]  /*0700*/  ISETP.GE.AND P0, PT, R9, 0x1, PT ;  /* 0x000000010900780c */ /* 0x000fda0003f06270 */
[----:B------:R-:W-:Y:S05]  /*0710*/  @P0 BRA `(.L_x_11) ;  /* 0x0000000000740947 */ /* 0x000fea0003800000 */
[----:B------:R-:W-:Y:S02]  /*0720*/  ISETP.GE.AND P0, PT, R9, -0x18, PT ;  /* 0xffffffe80900780c */ /* 0x000fe40003f06270 */
[----:B------:R-:W-:-:S11]  /*0730*/  LOP3.LUT R0, R0, 0x80000000, RZ, 0xc0, !PT ;  /* 0x8000000000007812 */ /* 0x000fd600078ec0ff */
[----:B------:R-:W-:Y:S05]  /*0740*/  @!P0 BRA `(.L_x_11) ;  /* 0x0000000000688947 */ /* 0x000fea0003800000 */
[CCC-:B------:R-:W-:Y:S01]  /*0750*/  FFMA.RZ R3, R10.reuse, R8.reuse, R15.reuse ;  /* 0x000000080a037223 */ /* 0x1c0fe2000000c00f */
[CCC-:B------:R-:W-:Y:S01]  /*0760*/  FFMA.RM R6, R10.reuse, R8.reuse, R15.reuse ;  /* 0x000000080a067223 */ /* 0x1c0fe2000000400f */
[C---:B------:R-:W-:Y:S02]  /*0770*/  ISETP.NE.AND P2, PT, R9.reuse, RZ, PT ;  /* 0x000000ff0900720c */ /* 0x040fe40003f45270 */
[----:B------:R-:W-:Y:S02]  /*0780*/  ISETP.NE.AND P1, PT, R9, RZ, PT ;  /* 0x000000ff0900720c */ /* 0x000fe40003f25270 */
[----:B------:R-:W-:Y:S01]  /*0790*/  LOP3.LUT R7, R3, 0x7fffff, RZ, 0xc0, !PT ;  /* 0x007fffff03077812 */ /* 0x000fe200078ec0ff */
[----:B------:R-:W-:Y:S01]  /*07a0*/  FFMA.RP R3, R10, R8, R15 ;  /* 0x000000080a037223 */ /* 0x000fe2000000800f */
[----:B------:R-:W-:Y:S01]  /*07b0*/  IADD3 R8, PT, PT, R9, 0x20, RZ ;  /* 0x0000002009087810 */ /* 0x000fe20007ffe0ff */
[----:B------:R-:W-:Y:S01]  /*07c0*/  IMAD.MOV R9, RZ, RZ, -R9 ;  /* 0x000000ffff097224 */ /* 0x000fe200078e0a09 */
[----:B------:R-:W-:-:S02]  /*07d0*/  LOP3.LUT R7, R7, 0x800000, RZ, 0xfc, !PT ;  /* 0x0080000007077812 */ /* 0x000fc400078efcff */
[----:B------:R-:W-:Y:S02]  /*07e0*/  FSETP.NEU.FTZ.AND P0, PT, R3, R6, PT ;  /* 0x000000060300720b */ /* 0x000fe40003f1d000 */
[----:B------:R-:W-:Y:S02]  /*07f0*/  SHF.L.U32 R8, R7, R8, RZ ;  /* 0x0000000807087219 */ /* 0x000fe400000006ff */
[----:B------:R-:W-:Y:S02]  /*0800*/  SEL R6, R9, RZ, P2 ;  /* 0x000000ff09067207 */ /* 0x000fe40001000000 */
[----:B------:R-:W-:Y:S02]  /*0810*/  ISETP.NE.AND P1, PT, R8, RZ, P1 ;  /* 0x000000ff0800720c */ /* 0x000fe40000f25270 */
[----:B------:R-:W-:Y:S02]  /*0820*/  SHF.R.U32.HI R6, RZ, R6, R7 ;  /* 0x00000006ff067219 */ /* 0x000fe40000011607 */
[----:B------:R-:W-:-:S02]  /*0830*/  PLOP3.LUT P0, PT, P0, P1, PT, 0xf8, 0x8f ;  /* 0x00000000008f781c */ /* 0x000fc40000703f70 */
[----:B------:R-:W-:Y:S02]  /*0840*/  SHF.R.U32.HI R8, RZ, 0x1, R6 ;  /* 0x00000001ff087819 */ /* 0x000fe40000011606 */
[----:B------:R-:W-:-:S04]  /*0850*/  SEL R3, RZ, 0x1, !P0 ;  /* 0x00000001ff037807 */ /* 0x000fc80004000000 */
[----:B------:R-:W-:-:S04]  /*0860*/  LOP3.LUT R3, R3, 0x1, R8, 0xf8, !PT ;  /* 0x0000000103037812 */ /* 0x000fc800078ef808 */
[----:B------:R-:W-:-:S05]  /*0870*/  LOP3.LUT R3, R3, R6, RZ, 0xc0, !PT ;  /* 0x0000000603037212 */ /* 0x000fca00078ec0ff */
[----:B------:R-:W-:-:S05]  /*0880*/  IMAD.IADD R3, R8, 0x1, R3 ;  /* 0x0000000108037824 */ /* 0x000fca00078e0203 */
[----:B------:R-:W-:Y:S01]  /*0890*/  LOP3.LUT R0, R3, R0, RZ, 0xfc, !PT ;  /* 0x0000000003007212 */ /* 0x000fe200078efcff */
[----:B------:R-:W-:Y:S06]  /*08a0*/  BRA `(.L_x_11) ;  /* 0x0000000000107947 */ /* 0x000fec0003800000 */
.L_x_10:
[----:B------:R-:W-:-:S04]  /*08b0*/  LOP3.LUT R0, R0, 0x80000000, RZ, 0xc0, !PT ;  /* 0x8000000000007812 */ /* 0x000fc800078ec0ff */
[----:B------:R-:W-:Y:S01]  /*08c0*/  LOP3.LUT R0, R0, 0x7f800000, RZ, 0xfc, !PT ;  /* 0x7f80000000007812 */ /* 0x000fe200078efcff */
[----:B------:R-:W-:Y:S06]  /*08d0*/  BRA `(.L_x_11) ;  /* 0x0000000000047947 */ /* 0x000fec0003800000 */
.L_x_9:
[----:B------:R-:W-:-:S07]  /*08e0*/  LEA R0, R6, R0, 0x17 ;  /* 0x0000000006007211 */ /* 0x000fce00078eb8ff */
.L_x_11:
[----:B------:R-:W-:Y:S05]  /*08f0*/  BSYNC.RECONVERGENT B2 ;  /* 0x0000000000027941 */ /* 0x000fea0003800200 */
.L_x_8:
[----:B------:R-:W-:Y:S05]  /*0900*/  BRA `(.L_x_12) ;  /* 0x0000000000207947 */ /* 0x000fea0003800000 */
.L_x_7:
[----:B------:R-:W-:-:S04]  /*0910*/  LOP3.LUT R0, R11, 0x80000000, R8, 0x48, !PT ;  /* 0x800000000b007812 */ /* 0x000fc800078e4808 */
[----:B------:R-:W-:Y:S01]  /*0920*/  LOP3.LUT R0, R0, 0x7f800000, RZ, 0xfc, !PT ;  /* 0x7f80000000007812 */ /* 0x000fe200078efcff */
[----:B------:R-:W-:Y:S06]  /*0930*/  BRA `(.L_x_12) ;  /* 0x0000000000147947 */ /* 0x000fec0003800000 */
.L_x_6:
[----:B------:R-:W-:Y:S01]  /*0940*/  LOP3.LUT R0, R11, 0x80000000, R8, 0x48, !PT ;  /* 0x800000000b007812 */ /* 0x000fe200078e4808 */
[----:B------:R-:W-:Y:S06]  /*0950*/  BRA `(.L_x_12) ;  /* 0x00000000000c7947 */ /* 0x000fec0003800000 */
.L_x_5:
[----:B------:R-:W0:Y:S01]  /*0960*/  MUFU.RSQ R0, -QNAN ;  /* 0xffc0000000007908 */ /* 0x000e220000001400 */
[----:B------:R-:W-:Y:S05]  /*0970*/  BRA `(.L_x_12) ;  /* 0x0000000000047947 */ /* 0x000fea0003800000 */
.L_x_4:
[----:B------:R-:W-:-:S07]  /*0980*/  FADD.FTZ R0, R0, R3 ;  /* 0x0000000300007221 */ /* 0x000fce0000010000 */
.L_x_12:
[----:B------:R-:W-:Y:S05]  /*0990*/  BSYNC.RECONVERGENT B1 ;  /* 0x0000000000017941 */ /* 0x000fea0003800200 */
.L_x_2:
[----:B------:R-:W-:-:S04]  /*09a0*/  IMAD.MOV.U32 R3, RZ, RZ, 0x0 ;  /* 0x00000000ff037424 */ /* 0x000fc800078e00ff */
[----:B0-----:R-:W-:Y:S05]  /*09b0*/  RET.REL.NODEC R2 `(_Z4tanHiiPf) ;  /* 0xfffffff402907950 */ /* 0x001fea0003c3ffff */
.L_x_13:
[----:B------:R-:W-:-:S00]  /*09c0*/  BRA `(.L_x_13) ;  /* 0xfffffffc00fc7947 */ /* 0x000fc0000383ffff */
[----:B------:R-:W-:-:S00]  /*09d0*/  NOP ;  /* 0x0000000000007918 */ /* 0x000fc00000000000 */
        /* <DEDUP_REMOVED lines=10> */
.L_x_58:


//--------------------- .text._Z4ReLUiiPf         --------------------------
	.section	.text._Z4ReLUiiPf,"ax",@progbits
	.align	128
        .global         _Z4ReLUiiPf
        .type           _Z4ReLUiiPf,@function
        .size           _Z4ReLUiiPf,(.L_x_61 - _Z4ReLUiiPf)
        .other          _Z4ReLUiiPf,@"STO_CUDA_ENTRY STV_DEFAULT"
_Z4ReLUiiPf:
.text._Z4ReLUiiPf:
        /* <DEDUP_REMOVED lines=17> */
[----:B-1----:R-:W2:Y:S02]  /*0110*/  LDG.E R0, desc[UR4][R2.64] ;  /* 0x0000000402007981 */ /* 0x002ea4000c1e1900 */
[----:B--2---:R-:W-:-:S13]  /*0120*/  FSETP.GEU.AND P0, PT, R0, RZ, PT ;  /* 0x000000ff0000720b */ /* 0x004fda0003f0e000 */
[----:B------:R-:W-:Y:S05]  /*0130*/  @P0 EXIT ;  /* 0x000000000000094d */ /* 0x000fea0003800000 */
[----:B------:R-:W-:Y:S01]  /*0140*/  STG.E desc[UR4][R2.64], RZ ;  /* 0x000000ff02007986 */ /* 0x000fe2000c101904 */
[----:B------:R-:W-:Y:S05]  /*0150*/  EXIT ;  /* 0x000000000000794d */ /* 0x000fea0003800000 */
.L_x_14:
        /* <DEDUP_REMOVED lines=10> */
.L_x_61:


//--------------------- .text._Z9addMatrixiiPfS_  --------------------------
	.section	.text._Z9addMatrixiiPfS_,"ax",@progbits
	.align	128
        .global         _Z9addMatrixiiPfS_
        .type           _Z9addMatrixiiPfS_,@function
        .size           _Z9addMatrixiiPfS_,(.L_x_62 - _Z9addMatrixiiPfS_)
        .other          _Z9addMatrixiiPfS_,@"STO_CUDA_ENTRY STV_DEFAULT"
_Z9addMatrixiiPfS_:
.text._Z9addMatrixiiPfS_:
        /* <DEDUP_REMOVED lines=15> */
[----:B------:R-:W-:-:S06]  /*00f0*/  IMAD R7, R0, UR7, R7 ;  /* 0x0000000700077c24 */ /* 0x000fcc000f8e0207 */
[----:B------:R-:W2:Y:S01]  /*0100*/  LDC.64 R2, c[0x0][0x388] ;  /* 0x0000e200ff027b82 */ /* 0x000ea20000000a00 */
[----:B0-----:R-:W-:-:S06]  /*0110*/  IMAD.WIDE R4, R7, 0x4, R4 ;  /* 0x0000000407047825 */ /* 0x001fcc00078e0204 */
[----:B-1----:R-:W3:Y:S01]  /*0120*/  LDG.E R5, desc[UR4][R4.64] ;  /* 0x0000000404057981 */ /* 0x002ee2000c1e1900 */
[----:B--2---:R-:W-:-:S05]  /*0130*/  IMAD.WIDE R2, R7, 0x4, R2 ;  /* 0x0000000407027825 */ /* 0x004fca00078e0202 */
[----:B------:R-:W3:Y:S02]  /*0140*/  LDG.E R0, desc[UR4][R2.64] ;  /* 0x0000000402007981 */ /* 0x000ee4000c1e1900 */
[----:B---3--:R-:W-:-:S05]  /*0150*/  FADD R7, R0, R5 ;  /* 0x0000000500077221 */ /* 0x008fca0000000000 */
[----:B------:R-:W-:Y:S01]  /*0160*/  STG.E desc[UR4][R2.64], R7 ;  /* 0x0000000702007986 */ /* 0x000fe2000c101904 */
[----:B------:R-:W-:Y:S05]  /*0170*/  EXIT ;  /* 0x000000000000794d */ /* 0x000fea0003800000 */
.L_x_15:
        /* <DEDUP_REMOVED lines=16> */
.L_x_62:


//--------------------- .text._Z10avgPoolingiiiPfS_ --------------------------
	.section	.text._Z10avgPoolingiiiPfS_,"ax",@progbits
	.align	128
        .global         _Z10avgPoolingiiiPfS_
        .type           _Z10avgPoolingiiiPfS_,@function
        .size           _Z10avgPoolingiiiPfS_,(.L_x_59 - _Z10avgPoolingiiiPfS_)
        .other          _Z10avgPoolingiiiPfS_,@"STO_CUDA_ENTRY STV_DEFAULT"
_Z10avgPoolingiiiPfS_:
.text._Z10avgPoolingiiiPfS_:
[----:B------:R-:W-:Y:S01]  /*0000*/  LDC R1, c[0x0][0x37c] ;  /* 0x0000df00ff017b82 */ /* 0x000fe20000000800 */
[----:B------:R-:W0:Y:S07]  /*0010*/  S2R R2, SR_TID.Y ;  /* 0x0000000000027919 */ /* 0x000e2e0000002200 */
[----:B------:R-:W1:Y:S01]  /*0020*/  S2UR UR4, SR_CTAID.Y ;  /* 0x00000000000479c3 */ /* 0x000e620000002600 */
[----:B------:R-:W2:Y:S01]  /*0030*/  LDCU.64 UR8, c[0x0][0x380] ;  /* 0x00007000ff0877ac */ /* 0x000ea20008000a00 */
[----:B------:R-:W3:Y:S06]  /*0040*/  S2R R0, SR_TID.X ;  /* 0x0000000000007919 */ /* 0x000eec0000002100 */
[----:B------:R-:W3:Y:S01]  /*0050*/  LDC R5, c[0x0][0x360] ;  /* 0x0000d800ff057b82 */ /* 0x000ee20000000800 */
[----:B------:R-:W1:Y:S07]  /*0060*/  LDCU UR5, c[0x0][0x364] ;  /* 0x00006c80ff0577ac */ /* 0x000e6e0008000800 */
[----:B------:R-:W3:Y:S01]  /*0070*/  S2UR UR6, SR_CTAID.X ;  /* 0x00000000000679c3 */ /* 0x000ee20000002500 */
[----:B-1----:R-:W-:-:S06]  /*0080*/  UIMAD UR4, UR4, UR5, URZ ;  /* 0x00000005040472a4 */ /* 0x002fcc000f8e02ff */
[----:B0-----:R-:W-:-:S05]  /*0090*/  VIADD R4, R2, UR4 ;  /* 0x0000000402047c36 */ /* 0x001fca0008000000 */
[----:B--2---:R-:W-:Y:S01]  /*00a0*/  ISETP.GE.AND P0, PT, R4, UR9, PT ;  /* 0x0000000904007c0c */ /* 0x004fe2000bf06270 */
[----:B---3--:R-:W-:-:S05]  /*00b0*/  IMAD R5, R5, UR6, R0 ;  /* 0x0000000605057c24 */ /* 0x008fca000f8e0200 */
[----:B------:R-:W-:-:S13]  /*00c0*/  ISETP.GE.OR P0, PT, R5, UR8, P0 ;  /* 0x0000000805007c0c */ /* 0x000fda0008706670 */
[----:B------:R-:W-:Y:S05]  /*00d0*/  @P0 EXIT ;  /* 0x000000000000094d */ /* 0x000fea0003800000 */
[----:B------:R-:W0:Y:S01]  /*00e0*/  LDC R0, c[0x0][0x388] ;  /* 0x0000e200ff007b82 */ /* 0x000e220000000800 */
[----:B------:R-:W-:Y:S02]  /*00f0*/  IABS R8, R5 ;  /* 0x0000000500087213 */ /* 0x000fe40000000000 */
[----:B------:R-:W-:Y:S02]  /*0100*/  ISETP.GE.AND P1, PT, R5, RZ, PT ;  /* 0x000000ff0500720c */ /* 0x000fe40003f26270 */
[----:B0-----:R-:W-:-:S04]  /*0110*/  IABS R10, R0 ;  /* 0x00000000000a7213 */ /* 0x001fc80000000000 */
[----:B------:R-:W0:Y:S08]  /*0120*/  I2F.RP R3, R10 ;  /* 0x0000000a00037306 */ /* 0x000e300000209400 */
[----:B0-----:R-:W0:Y:S02]  /*0130*/  MUFU.RCP R3, R3 ;  /* 0x0000000300037308 */ /* 0x001e240000001000 */
[----:B0-----:R-:W-:-:S06]  /*0140*/  VIADD R6, R3, 0xffffffe ;  /* 0x0ffffffe03067836 */ /* 0x001fcc0000000000 */
[----:B------:R0:W1:Y:S02]  /*0150*/  F2I.FTZ.U32.TRUNC.NTZ R7, R6 ;  /* 0x0000000600077305 */ /* 0x000064000021f000 */
[----:B0-----:R-:W-:Y:S02]  /*0160*/  HFMA2 R6, -RZ, RZ, 0, 0 ;  /* 0x00000000ff067431 */ /* 0x001fe400000001ff */
[----:B-1----:R-:W-:-:S04]  /*0170*/  IMAD.MOV R9, RZ, RZ, -R7 ;  /* 0x000000ffff097224 */ /* 0x002fc800078e0a07 */
[----:B------:R-:W-:-:S04]  /*0180*/  IMAD R9, R9, R10, RZ ;  /* 0x0000000a09097224 */ /* 0x000fc800078e02ff */
[----:B------:R-:W-:Y:S01]  /*0190*/  IMAD.HI.U32 R7, R7, R9, R6 ;  /* 0x0000000907077227 */ /* 0x000fe200078e0006 */
[----:B------:R-:W-:-:S03]  /*01a0*/  LOP3.LUT R6, RZ, R0, RZ, 0x33, !PT ;  /* 0x00000000ff067212 */ /* 0x000fc600078e33ff */
[----:B------:R-:W-:-:S04]  /*01b0*/  IMAD.MOV.U32 R9, RZ, RZ, R8 ;  /* 0x000000ffff097224 */ /* 0x000fc800078e0008 */
[----:B------:R-:W-:-:S04]  /*01c0*/  IMAD.HI.U32 R8, R7, R9, RZ ;  /* 0x0000000907087227 */ /* 0x000fc800078e00ff */
[----:B------:R-:W-:-:S04]  /*01d0*/  IMAD.MOV R8, RZ, RZ, -R8 ;  /* 0x000000ffff087224 */ /* 0x000fc800078e0a08 */
[----:B------:R-:W-:-:S05]  /*01e0*/  IMAD R3, R10, R8, R9 ;  /* 0x000000080a037224 */ /* 0x000fca00078e0209 */
[----:B------:R-:W-:-:S13]  /*01f0*/  ISETP.GT.U32.AND P0, PT, R10, R3, PT ;  /* 0x000000030a00720c */ /* 0x000fda0003f04070 */
[----:B------:R-:W-:-:S04]  /*0200*/  @!P0 IADD3 R3, PT, PT, R3, -R10, RZ ;  /* 0x8000000a03038210 */ /* 0x000fc80007ffe0ff */
[----:B------:R-:W-:-:S13]  /*0210*/  ISETP.GT.U32.AND P0, PT, R10, R3, PT ;  /* 0x000000030a00720c */ /* 0x000fda0003f04070 */
[----:B------:R-:W-:Y:S01]  /*0220*/  @!P0 IMAD.IADD R3, R3, 0x1, -R10 ;  /* 0x0000000103038824 */ /* 0x000fe200078e0a0a */
[----:B------:R-:W-:-:S03]  /*0230*/  ISETP.NE.AND P0, PT, R0, RZ, PT ;  /* 0x000000ff0000720c */ /* 0x000fc60003f05270 */
[----:B------:R-:W-:-:S05]  /*0240*/  @!P1 IMAD.MOV R3, RZ, RZ, -R3 ;  /* 0x000000ffff039224 */ /* 0x000fca00078e0a03 */
[----:B------:R-:W-:-:S04]  /*0250*/  SEL R3, R6, R3, !P0 ;  /* 0x0000000306037207 */ /* 0x000fc80004000000 */
[----:B------:R-:W-:-:S13]  /*0260*/  ISETP.NE.AND P1, PT, R3, RZ, PT ;  /* 0x000000ff0300720c */ /* 0x000fda0003f25270 */
[----:B------:R-:W-:Y:S05]  /*0270*/  @P1 EXIT ;  /* 0x000000000000194d */ /* 0x000fea0003800000 */
[----:B------:R-:W-:Y:S02]  /*0280*/  IABS R3, R4 ;  /* 0x0000000400037213 */ /* 0x000fe40000000000 */
[----:B------:R-:W-:-:S03]  /*0290*/  ISETP.GE.AND P2, PT, R4, RZ, PT ;  /* 0x000000ff0400720c */ /* 0x000fc60003f46270 */
[----:B------:R-:W-:-:S05]  /*02a0*/  IMAD.HI.U32 R7, R7, R3, RZ ;  /* 0x0000000307077227 */ /* 0x000fca00078e00ff */
[----:B------:R-:W-:-:S05]  /*02b0*/  IADD3 R7, PT, PT, -R7, RZ, RZ ;  /* 0x000000ff07077210 */ /* 0x000fca0007ffe1ff */
[----:B------:R-:W-:-:S05]  /*02c0*/  IMAD R3, R10, R7, R3 ;  /* 0x000000070a037224 */ /* 0x000fca00078e0203 */
[----:B------:R-:W-:-:S13]  /*02d0*/  ISETP.GT.U32.AND P1, PT, R10, R3, PT ;  /* 0x000000030a00720c */ /* 0x000fda0003f24070 */
[----:B------:R-:W-:-:S05]  /*02e0*/  @!P1 IMAD.IADD R3, R3, 0x1, -R10 ;  /* 0x0000000103039824 */ /* 0x000fca00078e0a0a */
[----:B------:R-:W-:-:S13]  /*02f0*/  ISETP.GT.U32.AND P1, PT, R10, R3, PT ;  /* 0x000000030a00720c */ /* 0x000fda0003f24070 */
[----:B------:R-:W-:-:S05]  /*0300*/  @!P1 IMAD.IADD R3, R3, 0x1, -R10 ;  /* 0x0000000103039824 */ /* 0x000fca00078e0a0a */
[----:B------:R-:W-:-:S04]  /*0310*/  @!P2 IADD3 R3, PT, PT, -R3, RZ, RZ ;  /* 0x000000ff0303a210 */ /* 0x000fc80007ffe1ff */
[----:B------:R-:W-:-:S04]  /*0320*/  SEL R3, R6, R3, !P0 ;  /* 0x0000000306037207 */ /* 0x000fc80004000000 */
[----:B------:R-:W-:-:S13]  /*0330*/  ISETP.NE.AND P0, PT, R3, RZ, PT ;  /* 0x000000ff0300720c */ /* 0x000fda0003f05270 */
[----:B------:R-:W-:Y:S05]  /*0340*/  @P0 EXIT ;  /* 0x000000000000094d */ /* 0x000fea0003800000 */
[----:B------:R-:W-:Y:S01]  /*0350*/  ISETP.GE.AND P0, PT, R0, 0x1, PT ;  /* 0x000000010000780c */ /* 0x000fe20003f06270 */
[----:B------:R-:W0:Y:S01]  /*0360*/  LDCU.64 UR8, c[0x0][0x358] ;  /* 0x00006b00ff0877ac */ /* 0x000e220008000a00 */
[----:B------:R-:W-:-:S11]  /*0370*/  IMAD.MOV.U32 R11, RZ, RZ, RZ ;  /* 0x000000ffff0b7224 */ /* 0x000fd600078e00ff */
[----:B------:R-:W-:Y:S05]  /*0380*/  @!P0 BRA `(.L_x_16) ;  /* 0x0000000400fc8947 */ /* 0x000fea0003800000 */
[----:B------:R-:W1:Y:S01]  /*0390*/  LDCU.64 UR6, c[0x0][0x390] ;  /* 0x00007200ff0677ac */ /* 0x000e620008000a00 */
[C---:B------:R-:W-:Y:S01]  /*03a0*/  LOP3.LUT R25, R0.reuse, 0x7, RZ, 0xc0, !PT ;  /* 0x0000000700197812 */ /* 0x040fe200078ec0ff */
[----:B------:R-:W-:Y:S01]  /*03b0*/  BSSY.RECONVERGENT B0, `(.L_x_16) ;  /* 0x000007c000007945 */ /* 0x000fe20003800200 */
[C---:B------:R-:W-:Y:S01]  /*03c0*/  IADD3 R3, PT, PT, -R0.reuse, UR4, -R4 ;  /* 0x0000000400037c10 */ /* 0x040fe2000fffe904 */
[----:B------:R-:W-:Y:S01]  /*03d0*/  IMAD.MOV.U32 R7, RZ, RZ, R5 ;  /* 0x000000ffff077224 */ /* 0x000fe200078e0005 */
[C---:B------:R-:W-:Y:S01]  /*03e0*/  LOP3.LUT R24, R0.reuse, 0xf, RZ, 0xc0, !PT ;  /* 0x0000000f00187812 */ /* 0x040fe200078ec0ff */
[----:B------:R-:W-:Y:S01]  /*03f0*/  VIADD R6, R25, 0xffffffff ;  /* 0xffffffff19067836 */ /* 0x000fe20000000000 */
[----:B------:R-:W-:Y:S01]  /*0400*/  LOP3.LUT R26, R0, 0x3, RZ, 0xc0, !PT ;  /* 0x00000003001a7812 */ /* 0x000fe200078ec0ff */
[----:B------:R-:W-:Y:S01]  /*0410*/  IMAD.IADD R3, R3, 0x1, R2 ;  /* 0x0000000103037824 */ /* 0x000fe200078e0202 */
[----:B------:R-:W-:Y:S02]  /*0420*/  IADD3 R2, PT, PT, R24, -0x1, RZ ;  /* 0xffffffff18027810 */ /* 0x000fe40007ffe0ff */
[----:B------:R-:W-:-:S02]  /*0430*/  ISETP.GE.U32.AND P1, PT, R6, 0x3, PT ;  /* 0x000000030600780c */ /* 0x000fc40003f26070 */
[----:B------:R-:W-:Y:S01]  /*0440*/  LOP3.LUT R6, R0, 0x7ffffff0, RZ, 0xc0, !PT ;  /* 0x7ffffff000067812 */ /* 0x000fe200078ec0ff */
[----:B------:R-:W-:Y:S01]  /*0450*/  IMAD.IADD R0, R5, 0x1, R0 ;  /* 0x0000000105007824 */ /* 0x000fe200078e0200 */
[----:B------:R-:W-:Y:S02]  /*0460*/  ISETP.GT.U32.AND P3, PT, R3, -0x10, PT ;  /* 0xfffffff00300780c */ /* 0x000fe40003f64070 */
[----:B------:R-:W-:Y:S01]  /*0470*/  ISETP.GE.U32.AND P2, PT, R2, 0x7, PT ;  /* 0x000000070200780c */ /* 0x000fe20003f46070 */
[----:B-1----:R-:W-:Y:S01]  /*0480*/  UIADD3 UR4, UP0, UPT, UR6, 0x20, URZ ;  /* 0x0000002006047890 */ /* 0x002fe2000ff1e0ff */
[----:B------:R-:W-:Y:S01]  /*0490*/  MOV R11, RZ ;  /* 0x000000ff000b7202 */ /* 0x000fe20000000f00 */
[----:B------:R-:W-:Y:S02]  /*04a0*/  IMAD.MOV R6, RZ, RZ, -R6 ;  /* 0x000000ffff067224 */ /* 0x000fe400078e0a06 */
[----:B------:R-:W-:-:S12]  /*04b0*/  UIADD3.X UR5, UPT, UPT, URZ, UR7, URZ, UP0, !UPT ;  /* 0x00000007ff057290 */ /* 0x000fd800087fe4ff */
.L_x_23:
[----:B------:R-:W-:Y:S01]  /*04c0*/  MOV R9, R7 ;  /* 0x0000000700097202 */ /* 0x000fe20000000f00 */
[----:B------:R-:W-:Y:S01]  /*04d0*/  VIADD R7, R7, 0x1 ;  /* 0x0000000107077836 */ /* 0x000fe20000000000 */
[----:B------:R-:W-:Y:S01]  /*04e0*/  BSSY.RECONVERGENT B1, `(.L_x_17) ;  /* 0x0000031000017945 */ /* 0x000fe20003800200 */
[----:B------:R-:W-:Y:S01]  /*04f0*/  ISETP.NE.AND P5, PT, R24, RZ, PT ;  /* 0x000000ff1800720c */ /* 0x000fe20003fa5270 */
[----:B------:R-:W-:Y:S02]  /*0500*/  IMAD.MOV.U32 R8, RZ, RZ, R4 ;  /* 0x000000ffff087224 */ /* 0x000fe400078e0004 */
[----:B------:R-:W-:Y:S01]  /*0510*/  ISETP.GE.AND P0, PT, R7, R0, PT ;  /* 0x000000000700720c */ /* 0x000fe20003f06270 */
[----:B------:R-:W-:-:S12]  /*0520*/  @P3 BRA `(.L_x_18) ;  /* 0x0000000000b03947 */ /* 0x000fd80003800000 */
[----:B------:R-:W1:Y:S01]  /*0530*/  LDCU UR6, c[0x0][0x384] ;  /* 0x00007080ff0677ac */ /* 0x000e620008000800 */
[----:B------:R-:W-:Y:S01]  /*0540*/  MOV R12, R6 ;  /* 0x00000006000c7202 */ /* 0x000fe20000000f00 */
[--C-:B------:R-:W-:Y:S02]  /*0550*/  IMAD.MOV.U32 R8, RZ, RZ, R4.reuse ;  /* 0x000000ffff087224 */ /* 0x100fe400078e0004 */
[----:B-1----:R-:W-:-:S07]  /*0560*/  IMAD R10, R9, UR6, R4 ;  /* 0x00000006090a7c24 */ /* 0x002fce000f8e0204 */
.L_x_19:
[----:B------:R-:W-:Y:S01]  /*0570*/  MOV R3, UR5 ;  /* 0x0000000500037c02 */ /* 0x000fe20008000f00 */
[----:B------:R-:W-:-:S04]  /*0580*/  IMAD.U32 R2, RZ, RZ, UR4 ;  /* 0x00000004ff027e24 */ /* 0x000fc8000f8e00ff */
[----:B------:R-:W-:-:S05]  /*0590*/  IMAD.WIDE R2, R10, 0x4, R2 ;  /* 0x000000040a027825 */ /* 0x000fca00078e0202 */
[----:B0-----:R-:W2:Y:S04]  /*05a0*/  LDG.E R22, desc[UR8][R2.64+-0x20] ;  /* 0xffffe00802167981 */ /* 0x001ea8000c1e1900 */
[----:B------:R-:W3:Y:S04]  /*05b0*/  LDG.E R23, desc[UR8][R2.64+-0x1c] ;  /* 0xffffe40802177981 */ /* 0x000ee8000c1e1900 */
[----:B------:R-:W4:Y:S04]  /*05c0*/  LDG.E R21, desc[UR8][R2.64+-0x18] ;  /* 0xffffe80802157981 */ /* 0x000f28000c1e1900 */
[----:B------:R-:W5:Y:S04]  /*05d0*/  LDG.E R20, desc[UR8][R2.64+-0x14] ;  /* 0xffffec0802147981 */ /* 0x000f68000c1e1900 */
[----:B------:R-:W5:Y:S04]  /*05e0*/  LDG.E R13, desc[UR8][R2.64+-0x10] ;  /* 0xfffff008020d7981 */ /* 0x000f68000c1e1900 */
[----:B------:R-:W5:Y:S04]  /*05f0*/  LDG.E R14, desc[UR8][R2.64+-0xc] ;  /* 0xfffff408020e7981 */ /* 0x000f68000c1e1900 */
[----:B------:R-:W5:Y:S04]  /*0600*/  LDG.E R15, desc[UR8][R2.64+-0x8] ;  /* 0xfffff808020f7981 */ /* 0x000f68000c1e1900 */
[----:B------:R-:W5:Y:S04]  /*0610*/  LDG.E R16, desc[UR8][R2.64+-0x4] ;  /* 0xfffffc0802107981 */ /* 0x000f68000c1e1900 */
[----:B------:R-:W5:Y:S04]  /*0620*/  LDG.E R17, desc[UR8][R2.64] ;  /* 0x0000000802117981 */ /* 0x000f68000c1e1900 */
[----:B------:R-:W5:Y:S04]  /*0630*/  LDG.E R18, desc[UR8][R2.64+0x4] ;  /* 0x0000040802127981 */ /* 0x000f68000c1e1900 */
[----:B------:R-:W5:Y:S01]  /*0640*/  LDG.E R19, desc[UR8][R2.64+0x8] ;  /* 0x0000080802137981 */ /* 0x000f62000c1e1900 */
[----:B--2---:R-:W-:-:S03]  /*0650*/  FADD R22, R22, R11 ;  /* 0x0000000b16167221 */ /* 0x004fc60000000000 */
[----:B------:R-:W2:Y:S01]  /*0660*/  LDG.E R11, desc[UR8][R2.64+0xc] ;  /* 0x00000c08020b7981 */ /* 0x000ea2000c1e1900 */
[----:B---3--:R-:W-:-:S03]  /*0670*/  FADD R28, R22, R23 ;  /* 0x00000017161c7221 */ /* 0x008fc60000000000 */
[----:B------:R-:W3:Y:S01]  /*0680*/  LDG.E R22, desc[UR8][R2.64+0x10] ;  /* 0x0000100802167981 */ /* 0x000ee2000c1e1900 */
[----:B----4-:R-:W-:-:S03]  /*0690*/  FADD R23, R28, R21 ;  /* 0x000000151c177221 */ /* 0x010fc60000000000 */
[----:B------:R-:W4:Y:S01]  /*06a0*/  LDG.E R21, desc[UR8][R2.64+0x14] ;  /* 0x0000140802157981 */ /* 0x000f22000c1e1900 */
[----:B-----5:R-:W-:-:S03]  /*06b0*/  FADD R28, R23, R20 ;  /* 0x00000014171c7221 */ /* 0x020fc60000000000 */
[----:B------:R-:W5:Y:S04]  /*06c0*/  LDG.E R20, desc[UR8][R2.64+0x18] ;  /* 0x0000180802147981 */ /* 0x000f68000c1e1900 */
[----:B------:R-:W5:Y:S01]  /*06d0*/  LDG.E R23, desc[UR8][R2.64+0x1c] ;  /* 0x00001c0802177981 */ /* 0x000f62000c1e1900 */
[----:B------:R-:W-:Y:S01]  /*06e0*/  FADD R13, R28, R13 ;  /* 0x0000000d1c0d7221 */ /* 0x000fe20000000000 */
[----:B------:R-:W-:Y:S01]  /*06f0*/  VIADD R12, R12, 0x10 ;  /* 0x000000100c0c7836 */ /* 0x000fe20000000000 */
[----:B------:R-:W-:Y:S01]  /*0700*/  IADD3 R10, PT, PT, R10, 0x10, RZ ;  /* 0x000000100a0a7810 */ /* 0x000fe20007ffe0ff */
[----:B------:R-:W-:Y:S02]  /*0710*/  VIADD R8, R8, 0x10 ;  /* 0x0000001008087836 */ /* 0x000fe40000000000 */
[----:B------:R-:W-:Y:S01]  /*0720*/  FADD R14, R13, R14 ;  /* 0x0000000e0d0e7221 */ /* 0x000fe20000000000 */
[----:B------:R-:W-:-:S03]  /*0730*/  ISETP.NE.AND P4, PT, R12, RZ, PT ;  /* 0x000000ff0c00720c */ /* 0x000fc60003f85270 */
[----:B------:R-:W-:-:S04]  /*0740*/  FADD R15, R14, R15 ;  /* 0x0000000f0e0f7221 */ /* 0x000fc80000000000 */
[----:B------:R-:W-:-:S04]  /*0750*/  FADD R16, R15, R16 ;  /* 0x000000100f107221 */ /* 0x000fc80000000000 */
[----:B------:R-:W-:-:S04]  /*0760*/  FADD R17, R16, R17 ;  /* 0x0000001110117221 */ /* 0x000fc80000000000 */
[----:B------:R-:W-:-:S04]  /*0770*/  FADD R18, R17, R18 ;  /* 0x0000001211127221 */ /* 0x000fc80000000000 */
[----:B------:R-:W-:-:S04]  /*0780*/  FADD R18, R18, R19 ;  /* 0x0000001312127221 */ /* 0x000fc80000000000 */
[----:B--2---:R-:W-:-:S04]  /*0790*/  FADD R11, R18, R11 ;  /* 0x0000000b120b7221 */ /* 0x004fc80000000000 */
[----:B---3--:R-:W-:-:S04]  /*07a0*/  FADD R22, R11, R22 ;  /* 0x000000160b167221 */ /* 0x008fc80000000000 */
[----:B----4-:R-:W-:-:S04]  /*07b0*/  FADD R21, R22, R21 ;  /* 0x0000001516157221 */ /* 0x010fc80000000000 */
[----:B-----5:R-:W-:-:S04]  /*07c0*/  FADD R20, R21, R20 ;  /* 0x0000001415147221 */ /* 0x020fc80000000000 */
[----:B------:R-:W-:Y:S01]  /*07d0*/  FADD R11, R20, R23 ;  /* 0x00000017140b7221 */ /* 0x000fe20000000000 */
[----:B------:R-:W-:Y:S06]  /*07e0*/  @P4 BRA `(.L_x_19) ;  /* 0xfffffffc00604947 */ /* 0x000fec000383ffff */
.L_x_18:
[----:B0-----:R-:W-:Y:S05]  /*07f0*/  BSYNC.RECONVERGENT B1 ;  /* 0x0000000000017941 */ /* 0x001fea0003800200 */
.L_x_17:
[----:B------:R-:W-:Y:S05]  /*0800*/  @!P5 BRA `(.L_x_20) ;  /* 0x0000000000d4d947 */ /* 0x000fea0003800000 */
[----:B------:R-:W-:Y:S01]  /*0810*/  ISETP.NE.AND P4, PT, R25, RZ, PT ;  /* 0x000000ff1900720c */ /* 0x000fe20003f85270 */
[----:B------:R-:W-:-:S12]  /*0820*/  @!P2 BRA `(.L_x_21) ;  /* 0x000000000054a947 */ /* 0x000fd80003800000 */
[----:B------:R-:W0:Y:S01]  /*0830*/  LDC.64 R2, c[0x0][0x390] ;  /* 0x0000e400ff027b82 */ /* 0x000e220000000a00 */
[----:B------:R-:W1:Y:S02]  /*0840*/  LDCU UR6, c[0x0][0x384] ;  /* 0x00007080ff0677ac */ /* 0x000e640008000800 */
[----:B-1----:R-:W-:-:S04]  /*0850*/  IMAD R13, R9, UR6, R8 ;  /* 0x00000006090d7c24 */ /* 0x002fc8000f8e0208 */
[----:B0-----:R-:W-:-:S05]  /*0860*/  IMAD.WIDE R2, R13, 0x4, R2 ;  /* 0x000000040d027825 */ /* 0x001fca00078e0202 */
[----:B------:R-:W2:Y:S04]  /*0870*/  LDG.E R10, desc[UR8][R2.64] ;  /* 0x00000008020a7981 */ /* 0x000ea8000c1e1900 */
[----:B------:R-:W3:Y:S04]  /*0880*/  LDG.E R13, desc[UR8][R2.64+0x4] ;  /* 0x00000408020d7981 */ /* 0x000ee8000c1e1900 */
[----:B------:R-:W4:Y:S04]  /*0890*/  LDG.E R15, desc[UR8][R2.64+0x8] ;  /* 0x00000808020f7981 */ /* 0x000f28000c1e1900 */
[----:B------:R-:W5:Y:S04]  /*08a0*/  LDG.E R17, desc[UR8][R2.64+0xc] ;  /* 0x00000c0802117981 */ /* 0x000f68000c1e1900 */
[----:B------:R-:W5:Y:S04]  /*08b0*/  LDG.E R19, desc[UR8][R2.64+0x10] ;  /* 0x0000100802137981 */ /* 0x000f68000c1e1900 */
[----:B------:R-:W5:Y:S04]  /*08c0*/  LDG.E R21, desc[UR8][R2.64+0x14] ;  /* 0x0000140802157981 */ /* 0x000f68000c1e1900 */
[----:B------:R-:W5:Y:S04]  /*08d0*/  LDG.E R23, desc[UR8][R2.64+0x18] ;  /* 0x0000180802177981 */ /* 0x000f68000c1e1900 */
[----:B------:R-:W5:Y:S01]  /*08e0*/  LDG.E R27, desc[UR8][R2.64+0x1c] ;  /* 0x00001c08021b7981 */ /* 0x000f62000c1e1900 */
[----:B------:R-:W-:-:S02]  /*08f0*/  VIADD R8, R8, 0x8 ;  /* 0x0000000808087836 */ /* 0x000fc40000000000 */
[----:B--2---:R-:W-:-:S04]  /*0900*/  FADD R10, R11, R10 ;  /* 0x0000000a0b0a7221 */ /* 0x004fc80000000000 */
[----:B---3--:R-:W-:-:S04]  /*0910*/  FADD R10, R10, R13 ;  /* 0x0000000d0a0a7221 */ /* 0x008fc80000000000 */
[----:B----4-:R-:W-:-:S04]  /*0920*/  FADD R10, R10, R15 ;  /* 0x0000000f0a0a7221 */ /* 0x010fc80000000000 */
[----:B-----5:R-:W-:-:S04]  /*0930*/  FADD R10, R10, R17 ;  /* 0x000000110a0a7221 */ /* 0x020fc80000000000 */
[----:B------:R-:W-:-:S04]  /*0940*/  FADD R10, R10, R19 ;  /* 0x000000130a0a7221 */ /* 0x000fc80000000000 */
[----:B------:R-:W-:-:S04]  /*0950*/  FADD R10, R10, R21 ;  /* 0x000000150a0a7221 */ /* 0x000fc80000000000 */
[----:B------:R-:W-:-:S04]  /*0960*/  FADD R10, R10, R23 ;  /* 0x000000170a0a7221 */ /* 0x000fc80000000000 */
[----:B------:R-:W-:-:S07]  /*0970*/  FADD R11, R10, R27 ;  /* 0x0000001b0a0b7221 */ /* 0x000fce0000000000 */
.L_x_21:
        /* <DEDUP_REMOVED lines=10> */
[----:B------:R-:W5:Y:S01]  /*0a20*/  LDG.E R17, desc[UR8][R2.64+0xc] ;  /* 0x00000c0802117981 */ /* 0x000f62000c1e1900 */
[----:B------:R-:W-:-:S02]  /*0a30*/  VIADD R8, R8, 0x4 ;  /* 0x0000000408087836 */ /* 0x000fc40000000000 */
[----:B--2---:R-:W-:-:S04]  /*0a40*/  FADD R10, R11, R10 ;  /* 0x0000000a0b0a7221 */ /* 0x004fc80000000000 */
[----:B---3--:R-:W-:-:S04]  /*0a50*/  FADD R10, R10, R13 ;  /* 0x0000000d0a0a7221 */ /* 0x008fc80000000000 */
[----:B----4-:R-:W-:-:S04]  /*0a60*/  FADD R10, R10, R15 ;  /* 0x0000000f0a0a7221 */ /* 0x010fc80000000000 */
[----:B-----5:R-:W-:-:S07]  /*0a70*/  FADD R11, R10, R17 ;  /* 0x000000110a0b7221 */ /* 0x020fce0000000000 */
.L_x_22:
[----:B------:R-:W-:Y:S05]  /*0a80*/  @!P4 BRA `(.L_x_20) ;  /* 0x000000000034c947 */ /* 0x000fea0003800000 */
[----:B------:R-:W0:Y:S01]  /*0a90*/  LDC.64 R2, c[0x0][0x390] ;  /* 0x0000e400ff027b82 */ /* 0x000e220000000a00 */
[----:B------:R-:W1:Y:S02]  /*0aa0*/  LDCU UR6, c[0x0][0x384] ;  /* 0x00007080ff0677ac */ /* 0x000e640008000800 */
[----:B-1----:R-:W-:-:S04]  /*0ab0*/  IMAD R9, R9, UR6, R8 ;  /* 0x0000000609097c24 */ /* 0x002fc8000f8e0208 */
[----:B0-----:R-:W-:-:S05]  /*0ac0*/  IMAD.WIDE R2, R9, 0x4, R2 ;  /* 0x0000000409027825 */ /* 0x001fca00078e0202 */
[----:B------:R-:W2:Y:S01]  /*0ad0*/  LDG.E R8, desc[UR8][R2.64] ;  /* 0x0000000802087981 */ /* 0x000ea2000c1e1900 */
[----:B------:R-:W-:Y:S01]  /*0ae0*/  ISETP.NE.AND P4, PT, R26, 0x1, PT ;  /* 0x000000011a00780c */ /* 0x000fe20003f85270 */
[----:B--2---:R-:W-:-:S12]  /*0af0*/  FADD R11, R11, R8 ;  /* 0x000000080b0b7221 */ /* 0x004fd80000000000 */
[----:B------:R-:W-:Y:S05]  /*0b00*/  @!P4 BRA `(.L_x_20) ;  /* 0x000000000014c947 */ /* 0x000fea0003800000 */
[----:B------:R-:W-:Y:S01]  /*0b10*/  ISETP.NE.AND P4, PT, R26, 0x2, PT ;  /* 0x000000021a00780c */ /* 0x000fe20003f85270 */
[----:B------:R-:W2:-:S12]  /*0b20*/  LDG.E R8, desc[UR8][R2.64+0x4] ;  /* 0x0000040802087981 */ /* 0x000e98000c1e1900 */
[----:B------:R-:W3:Y:S01]  /*0b30*/  @P4 LDG.E R10, desc[UR8][R2.64+0x8] ;  /* 0x00000808020a4981 */ /* 0x000ee2000c1e1900 */
[----:B--2---:R-:W-:-:S04]  /*0b40*/  FADD R11, R11, R8 ;  /* 0x000000080b0b7221 */ /* 0x004fc80000000000 */
[----:B---3--:R-:W-:-:S07]  /*0b50*/  @P4 FADD R11, R11, R10 ;  /* 0x0000000a0b0b4221 */ /* 0x008fce0000000000 */
.L_x_20:
[----:B------:R-:W-:Y:S05]  /*0b60*/  @!P0 BRA `(.L_x_23) ;  /* 0xfffffff800548947 */ /* 0x000fea000383ffff */
[----:B------:R-:W-:Y:S05]  /*0b70*/  BSYNC.RECONVERGENT B0 ;  /* 0x0000000000007941 */ /* 0x000fea0003800200 */
.L_x_16:
[----:B------:R-:W1:Y:S01]  /*0b80*/  LDCU UR4, c[0x0][0x388] ;  /* 0x00007100ff0477ac */ /* 0x000e620008000800 */
[----:B------:R-:W-:Y:S01]  /*0b90*/  BSSY.RECONVERGENT B0, `(.L_x_24) ;  /* 0x000000e000007945 */ /* 0x000fe20003800200 */
[----:B-1----:R-:W-:-:S06]  /*0ba0*/  UIMAD UR4, UR4, UR4, URZ ;  /* 0x00000004040472a4 */ /* 0x002fcc000f8e02ff */
[----:B------:R-:W-:-:S04]  /*0bb0*/  I2FP.F32.U32 R6, UR4 ;  /* 0x0000000400067c45 */ /* 0x000fc80008201000 */
[----:B------:R-:W1:Y:S08]  /*0bc0*/  MUFU.RCP R3, R6 ;  /* 0x0000000600037308 */ /* 0x000e700000001000 */
[----:B------:R-:W2:Y:S01]  /*0bd0*/  FCHK P0, R11, R6 ;  /* 0x000000060b007302 */ /* 0x000ea20000000000 */
[----:B-1----:R-:W-:-:S04]  /*0be0*/  FFMA R0, -R6, R3, 1 ;  /* 0x3f80000006007423 */ /* 0x002fc80000000103 */
[----:B------:R-:W-:-:S04]  /*0bf0*/  FFMA R0, R3, R0, R3 ;  /* 0x0000000003007223 */ /* 0x000fc80000000003 */
[----:B------:R-:W-:-:S04]  /*0c00*/  FFMA R3, R0, R11, RZ ;  /* 0x0000000b00037223 */ /* 0x000fc800000000ff */
[----:B------:R-:W-:-:S04]  /*0c10*/  FFMA R2, -R6, R3, R11 ;  /* 0x0000000306027223 */ /* 0x000fc8000000010b */
[----:B------:R-:W-:Y:S01]  /*0c20*/  FFMA R0, R0, R2, R3 ;  /* 0x0000000200007223 */ /* 0x000fe20000000003 */
[----:B--2---:R-:W-:Y:S06]  /*0c30*/  @!P0 BRA `(.L_x_25) ;  /* 0x00000000000c8947 */ /* 0x004fec0003800000 */
[----:B------:R-:W-:Y:S02]  /*0c40*/  MOV R3, R11 ;  /* 0x0000000b00037202 */ /* 0x000fe40000000f00 */
[----:B------:R-:W-:-:S07]  /*0c50*/  MOV R2, 0xc70 ;  /* 0x00000c7000027802 */ /* 0x000fce0000000f00 */
[----:B0-----:R-:W-:Y:S05]  /*0c60*/  CALL.REL.NOINC `($__internal_1_$__cuda_sm3x_div_rn_noftz_f32_slowpath) ;  /* 0x0000000000f07944 */ /* 0x001fea0003c00000 */
.L_x_25:
[----:B0-----:R-:W-:Y:S05]  /*0c70*/  BSYNC.RECONVERGENT B0 ;  /* 0x0000000000007941 */ /* 0x001fea0003800200 */
.L_x_24:
[----:B------:R-:W0:Y:S01]  /*0c80*/  LDC R2, c[0x0][0x388] ;  /* 0x0000e200ff027b82 */ /* 0x000e220000000800 */
[----:B------:R-:W-:-:S07]  /*0c90*/  IABS R12, R4 ;  /* 0x00000004000c7213 */ /* 0x000fce0000000000 */
[----:B------:R-:W1:Y:S01]  /*0ca0*/  LDC R13, c[0x0][0x384] ;  /* 0x0000e100ff0d7b82 */ /* 0x000e620000000800 */
[-C--:B0-----:R-:W-:Y:S02]  /*0cb0*/  IABS R3, R2.reuse ;  /* 0x0000000200037213 */ /* 0x081fe40000000000 */
[----:B------:R-:W-:Y:S02]  /*0cc0*/  LOP3.LUT R4, R4, R2, RZ, 0x3c, !PT ;  /* 0x0000000204047212 */ /* 0x000fe400078e3cff */
[----:B------:R-:W0:Y:S08]  /*0cd0*/  I2F.RP R8, R3 ;  /* 0x0000000300087306 */ /* 0x000e300000209400 */
[----:B0-----:R-:W0:Y:S02]  /*0ce0*/  MUFU.RCP R8, R8 ;  /* 0x0000000800087308 */ /* 0x001e240000001000 */
[----:B0-----:R-:W-:Y:S01]  /*0cf0*/  VIADD R6, R8, 0xffffffe ;  /* 0x0ffffffe08067836 */ /* 0x001fe20000000000 */
[----:B-1----:R-:W-:-:S05]  /*0d00*/  IABS R8, R13 ;  /* 0x0000000d00087213 */ /* 0x002fca0000000000 */
[----:B------:R0:W1:Y:S02]  /*0d10*/  F2I.FTZ.U32.TRUNC.NTZ R7, R6 ;  /* 0x0000000600077305 */ /* 0x000064000021f000 */
[----:B0-----:R-:W-:Y:S02]  /*0d20*/  HFMA2 R6, -RZ, RZ, 0, 0 ;  /* 0x00000000ff067431 */ /* 0x001fe400000001ff */
[----:B-1----:R-:W-:-:S04]  /*0d30*/  IMAD.MOV R10, RZ, RZ, -R7 ;  /* 0x000000ffff0a7224 */ /* 0x002fc800078e0a07 */
[----:B------:R-:W-:Y:S01]  /*0d40*/  IMAD R9, R10, R3, RZ ;  /* 0x000000030a097224 */ /* 0x000fe200078e02ff */
[----:B------:R-:W-:Y:S02]  /*0d50*/  IABS R10, R5 ;  /* 0x00000005000a7213 */ /* 0x000fe40000000000 */
[----:B------:R-:W-:Y:S01]  /*0d60*/  LOP3.LUT R5, R5, R2, RZ, 0x3c, !PT ;  /* 0x0000000205057212 */ /* 0x000fe200078e3cff */
[----:B------:R-:W-:-:S03]  /*0d70*/  IMAD.HI.U32 R9, R7, R9, R6 ;  /* 0x0000000907097227 */ /* 0x000fc600078e0006 */
[----:B------:R-:W-:-:S03]  /*0d80*/  ISETP.GE.AND P0, PT, R5, RZ, PT ;  /* 0x000000ff0500720c */ /* 0x000fc60003f06270 */
[----:B------:R-:W-:-:S04]  /*0d90*/  IMAD.HI.U32 R11, R9, R10, RZ ;  /* 0x0000000a090b7227 */ /* 0x000fc800078e00ff */
[----:B------:R-:W-:-:S04]  /*0da0*/  IMAD.HI.U32 R14, R9, R12, RZ ;  /* 0x0000000c090e7227 */ /* 0x000fc800078e00ff */
[----:B------:R-:W-:-:S04]  /*0db0*/  IMAD.HI.U32 R6, R9, R8, RZ ;  /* 0x0000000809067227 */ /* 0x000fc800078e00ff */
[----:B------:R-:W-:Y:S01]  /*0dc0*/  IMAD.MOV R9, RZ, RZ, -R11 ;  /* 0x000000ffff097224 */ /* 0x000fe200078e0a0b */
[----:B------:R-:W-:Y:S01]  /*0dd0*/  IADD3 R7, PT, PT, -R6, RZ, RZ ;  /* 0x000000ff06077210 */ /* 0x000fe20007ffe1ff */
[----:B------:R-:W-:Y:S02]  /*0de0*/  IMAD.MOV R15, RZ, RZ, -R14 ;  /* 0x000000ffff0f7224 */ /* 0x000fe400078e0a0e */
[C---:B------:R-:W-:Y:S02]  /*0df0*/  IMAD R10, R3.reuse, R9, R10 ;  /* 0x00000009030a7224 */ /* 0x040fe400078e020a */
[C---:B------:R-:W-:Y:S02]  /*0e00*/  IMAD R12, R3.reuse, R15, R12 ;  /* 0x0000000f030c7224 */ /* 0x040fe400078e020c */
[C---:B------:R-:W-:Y:S01]  /*0e10*/  IMAD R8, R3.reuse, R7, R8 ;  /* 0x0000000703087224 */ /* 0x040fe200078e0208 */
[C---:B------:R-:W-:Y:S02]  /*0e20*/  ISETP.GT.U32.AND P1, PT, R3.reuse, R10, PT ;  /* 0x0000000a0300720c */ /* 0x040fe40003f24070 */
[----:B------:R-:W-:-:S02]  /*0e30*/  ISETP.GT.U32.AND P5, PT, R3, R12, PT ;  /* 0x0000000c0300720c */ /* 0x000fc40003fa4070 */
[----:B------:R-:W-:-:S09]  /*0e40*/  ISETP.GT.U32.AND P6, PT, R3, R8, PT ;  /* 0x000000080300720c */ /* 0x000fd20003fc4070 */
[--C-:B------:R-:W-:Y:S02]  /*0e50*/  @!P1 IMAD.IADD R10, R10, 0x1, -R3.reuse ;  /* 0x000000010a0a9824 */ /* 0x100fe400078e0a03 */
[----:B------:R-:W-:Y:S01]  /*0e60*/  @!P5 IMAD.IADD R12, R12, 0x1, -R3 ;  /* 0x000000010c0cd824 */ /* 0x000fe200078e0a03 */
[----:B------:R-:W-:Y:S01]  /*0e70*/  @!P5 IADD3 R14, PT, PT, R14, 0x1, RZ ;  /* 0x000000010e0ed810 */ /* 0x000fe20007ffe0ff */
[----:B------:R-:W-:Y:S01]  /*0e80*/  @!P1 VIADD R11, R11, 0x1 ;  /* 0x000000010b0b9836 */ /* 0x000fe20000000000 */
[-C--:B------:R-:W-:Y:S01]  /*0e90*/  @!P6 IADD3 R8, PT, PT, R8, -R3.reuse, RZ ;  /* 0x800000030808e210 */ /* 0x080fe20007ffe0ff */
[----:B------:R-:W-:Y:S01]  /*0ea0*/  @!P6 VIADD R6, R6, 0x1 ;  /* 0x000000010606e836 */ /* 0x000fe20000000000 */
[-C--:B------:R-:W-:Y:S02]  /*0eb0*/  ISETP.GE.U32.AND P4, PT, R10, R3.reuse, PT ;  /* 0x000000030a00720c */ /* 0x080fe40003f86070 */
[-C--:B------:R-:W-:Y:S02]  /*0ec0*/  ISETP.GE.U32.AND P3, PT, R12, R3.reuse, PT ;  /* 0x000000030c00720c */ /* 0x080fe40003f66070 */
[----:B------:R-:W-:-:S02]  /*0ed0*/  ISETP.GE.U32.AND P2, PT, R8, R3, PT ;  /* 0x000000030800720c */ /* 0x000fc40003f46070 */
[-C--:B------:R-:W-:Y:S02]  /*0ee0*/  LOP3.LUT R3, R13, R2.reuse, RZ, 0x3c, !PT ;  /* 0x000000020d037212 */ /* 0x080fe400078e3cff */
[----:B------:R-:W-:Y:S02]  /*0ef0*/  ISETP.GE.AND P1, PT, R4, RZ, PT ;  /* 0x000000ff0400720c */ /* 0x000fe40003f26270 */
[----:B------:R-:W-:Y:S01]  /*0f00*/  ISETP.GE.AND P6, PT, R3, RZ, PT ;  /* 0x000000ff0300720c */ /* 0x000fe20003fc6270 */
[----:B------:R-:W0:Y:S01]  /*0f10*/  LDC.64 R4, c[0x0][0x398] ;  /* 0x0000e600ff047b82 */ /* 0x000e220000000a00 */
[----:B------:R-:W-:Y:S01]  /*0f20*/  LOP3.LUT R8, RZ, R2, RZ, 0x33, !PT ;  /* 0x00000002ff087212 */ /* 0x000fe200078e33ff */
[----:B------:R-:W-:Y:S02]  /*0f30*/  @P4 VIADD R11, R11, 0x1 ;  /* 0x000000010b0b4836 */ /* 0x000fe40000000000 */
[----:B------:R-:W-:Y:S02]  /*0f40*/  @P3 VIADD R14, R14, 0x1 ;  /* 0x000000010e0e3836 */ /* 0x000fe40000000000 */
[----:B------:R-:W-:Y:S01]  /*0f50*/  @P2 IADD3 R6, PT, PT, R6, 0x1, RZ ;  /* 0x0000000106062810 */ /* 0x000fe20007ffe0ff */
[----:B------:R-:W-:Y:S01]  /*0f60*/  IMAD.MOV.U32 R3, RZ, RZ, R11 ;  /* 0x000000ffff037224 */ /* 0x000fe200078e000b */
[----:B------:R-:W-:Y:S01]  /*0f70*/  ISETP.NE.AND P2, PT, R2, RZ, PT ;  /* 0x000000ff0200720c */ /* 0x000fe20003f45270 */
[----:B------:R-:W-:-:S03]  /*0f80*/  IMAD.MOV.U32 R7, RZ, RZ, R14 ;  /* 0x000000ffff077224 */ /* 0x000fc600078e000e */
[----:B------:R-:W-:Y:S01]  /*0f90*/  @!P0 IADD3 R3, PT, PT, -R3, RZ, RZ ;  /* 0x000000ff03038210 */ /* 0x000fe20007ffe1ff */
[----:B------:R-:W-:Y:S02]  /*0fa0*/  @!P1 IMAD.MOV R7, RZ, RZ, -R7 ;  /* 0x000000ffff079224 */ /* 0x000fe400078e0a07 */
[----:B------:R-:W-:Y:S01]  /*0fb0*/  @!P6 IMAD.MOV R6, RZ, RZ, -R6 ;  /* 0x000000ffff06e224 */ /* 0x000fe200078e0a06 */
[C---:B------:R-:W-:Y:S02]  /*0fc0*/  SEL R2, R8.reuse, R3, !P2 ;  /* 0x0000000308027207 */ /* 0x040fe40005000000 */
[C---:B------:R-:W-:Y:S02]  /*0fd0*/  SEL R7, R8.reuse, R7, !P2 ;  /* 0x0000000708077207 */ /* 0x040fe40005000000 */
[----:B------:R-:W-:-:S05]  /*0fe0*/  SEL R3, R8, R6, !P2 ;  /* 0x0000000608037207 */ /* 0x000fca0005000000 */
[----:B------:R-:W-:-:S04]  /*0ff0*/  IMAD R3, R2, R3, R7 ;  /* 0x0000000302037224 */ /* 0x000fc800078e0207 */
[----:B0-----:R-:W-:-:S05]  /*1000*/  IMAD.WIDE R2, R3, 0x4, R4 ;  /* 0x0000000403027825 */ /* 0x001fca00078e0204 */
[----:B------:R-:W-:Y:S01]  /*1010*/  STG.E desc[UR8][R2.64], R0 ;  /* 0x0000000002007986 */ /* 0x000fe2000c101908 */
[----:B------:R-:W-:Y:S05]  /*1020*/  EXIT ;  /* 0x000000000000794d */ /* 0x000fea0003800000 */
        .weak           $__internal_1_$__cuda_sm3x_div_rn_noftz_f32_slowpath
        .type           $__internal_1_$__cuda_sm3x_div_rn_noftz_f32_slowpath,@function
        .size           $__internal_1_$__cuda_sm3x_div_rn_noftz_f32_slowpath,(.L_x_59 - $__internal_1_$__cuda_sm3x_div_rn_noftz_f32_slowpath)
$__internal_1_$__cuda_sm3x_div_rn_noftz_f32_slowpath:
[----:B------:R-:W-:Y:S01]  /*1030*/  SHF.R.U32.HI R7, RZ, 0x17, R6 ;  /* 0x00000017ff077819 */ /* 0x000fe20000011606 */
[----:B------:R-:W-:Y:S01]  /*1040*/  BSSY.RECONVERGENT B1, `(.L_x_26) ;  /* 0x0000063000017945 */ /* 0x000fe20003800200 */
[----:B------:R-:W-:Y:S02]  /*1050*/  SHF.R.U32.HI R0, RZ, 0x17, R3 ;  /* 0x00000017ff007819 */ /* 0x000fe40000011603 */
[----:B------:R-:W-:Y:S02]  /*1060*/  LOP3.LUT R7, R7, 0xff, RZ, 0xc0, !PT ;  /* 0x000000ff07077812 */ /* 0x000fe400078ec0ff */
[----:B------:R-:W-:Y:S02]  /*1070*/  LOP3.LUT R12, R0, 0xff, RZ, 0xc0, !PT ;  /* 0x000000ff000c7812 */ /* 0x000fe400078ec0ff */
[----:B------:R-:W-:-:S03]  /*1080*/  IADD3 R9, PT, PT, R7, -0x1, RZ ;  /* 0xffffffff07097810 */ /* 0x000fc60007ffe0ff */
[----:B------:R-:W-:Y:S01]  /*1090*/  VIADD R10, R12, 0xffffffff ;  /* 0xffffffff0c0a7836 */ /* 0x000fe20000000000 */
[----:B------:R-:W-:-:S04]  /*10a0*/  ISETP.GT.U32.AND P0, PT, R9, 0xfd, PT ;  /* 0x000000fd0900780c */ /* 0x000fc80003f04070 */
[----:B------:R-:W-:-:S13]  /*10b0*/  ISETP.GT.U32.OR P0, PT, R10, 0xfd, P0 ;  /* 0x000000fd0a00780c */ /* 0x000fda0000704470 */
[----:B------:R-:W-:Y:S01]  /*10c0*/  @!P0 IMAD.MOV.U32 R8, RZ, RZ, RZ ;  /* 0x000000ffff088224 */ /* 0x000fe200078e00ff */
[----:B------:R-:W-:Y:S06]  /*10d0*/  @!P0 BRA `(.L_x_27) ;  /* 0x0000000000608947 */ /* 0x000fec0003800000 */
[----:B------:R-:W-:Y:S02]  /*10e0*/  FSETP.GTU.FTZ.AND P0, PT, |R3|, +INF , PT ;  /* 0x7f8000000300780b */ /* 0x000fe40003f1c200 */
[----:B------:R-:W-:Y:S02]  /*10f0*/  FSETP.GTU.FTZ.AND P1, PT, |R6|, +INF , PT ;  /* 0x7f8000000600780b */ /* 0x000fe40003f3c200 */
[----:B------:R-:W-:Y:S02]  /*1100*/  MOV R0, R6 ;  /* 0x0000000600007202 */ /* 0x000fe40000000f00 */
        /* <DEDUP_REMOVED lines=16> */
[----:B------:R-:W-:Y:S02]  /*1210*/  @P0 IMAD.MOV.U32 R8, RZ, RZ, RZ ;  /* 0x000000ffff080224 */ /* 0x000fe400078e00ff */
[----:B------:R-:W-:Y:S01]  /*1220*/  @!P0 FFMA R3, R3, 1.84467440737095516160e+19, RZ ;  /* 0x5f80000003038823 */ /* 0x000fe200000000ff */
[----:B------:R-:W-:Y:S02]  /*1230*/  @!P0 IMAD.MOV.U32 R8, RZ, RZ, -0x40 ;  /* 0xffffffc0ff088424 */ /* 0x000fe400078e00ff */
[----:B------:R-:W-:-:S03]  /*1240*/  @!P1 FFMA R6, R0, 1.84467440737095516160e+19, RZ ;  /* 0x5f80000000069823 */ /* 0x000fc600000000ff */
[----:B------:R-:W-:-:S07]  /*1250*/  @!P1 IADD3 R8, PT, PT, R8, 0x40, RZ ;  /* 0x0000004008089810 */ /* 0x000fce0007ffe0ff */
.L_x_27:
[----:B------:R-:W-:Y:S01]  /*1260*/  LEA R9, R7, 0xc0800000, 0x17 ;  /* 0xc080000007097811 */ /* 0x000fe200078eb8ff */
[----:B------:R-:W-:Y:S04]  /*1270*/  BSSY.RECONVERGENT B2, `(.L_x_32) ;  /* 0x0000036000027945 */ /* 0x000fe80003800200 */
[----:B------:R-:W-:Y:S02]  /*1280*/  IMAD.IADD R9, R6, 0x1, -R9 ;  /* 0x0000000106097824 */ /* 0x000fe400078e0a09 */
[----:B------:R-:W-:Y:S02]  /*1290*/  VIADD R6, R12, 0xffffff81 ;  /* 0xffffff810c067836 */ /* 0x000fe40000000000 */
[----:B------:R-:W0:Y:S01]  /*12a0*/  MUFU.RCP R10, R9 ;  /* 0x00000009000a7308 */ /* 0x000e220000001000 */
[----:B------:R-:W-:Y:S01]  /*12b0*/  FADD.FTZ R11, -R9, -RZ ;  /* 0x800000ff090b7221 */ /* 0x000fe20000010100 */
[C---:B------:R-:W-:Y:S01]  /*12c0*/  IMAD R0, R6.reuse, -0x800000, R3 ;  /* 0xff80000006007824 */ /* 0x040fe200078e0203 */
[----:B------:R-:W-:-:S04]  /*12d0*/  IADD3 R7, PT, PT, R6, 0x7f, -R7 ;  /* 0x0000007f06077810 */ /* 0x000fc80007ffe807 */
[----:B------:R-:W-:Y:S01]  /*12e0*/  IADD3 R7, PT, PT, R7, R8, RZ ;  /* 0x0000000807077210 */ /* 0x000fe20007ffe0ff */
        /* <DEDUP_REMOVED lines=21> */
[C---:B------:R-:W-:Y:S01]  /*1440*/  IADD3 R8, PT, PT, R9.reuse, 0x20, RZ ;  /* 0x0000002009087810 */ /* 0x040fe20007ffe0ff */
[CCC-:B------:R-:W-:Y:S01]  /*1450*/  FFMA.RM R6, R12.reuse, R10.reuse, R13.reuse ;  /* 0x0000000a0c067223 */ /* 0x1c0fe2000000400d */
[----:B------:R-:W-:Y:S02]  /*1460*/  ISETP.NE.AND P2, PT, R9, RZ, PT ;  /* 0x000000ff0900720c */ /* 0x000fe40003f45270 */
[----:B------:R-:W-:Y:S01]  /*1470*/  LOP3.LUT R7, R3, 0x7fffff, RZ, 0xc0, !PT ;  /* 0x007fffff03077812 */ /* 0x000fe200078ec0ff */
[----:B------:R-:W-:Y:S01]  /*1480*/  FFMA.RP R3, R12, R10, R13 ;  /* 0x0000000a0c037223 */ /* 0x000fe2000000800d */
[----:B------:R-:W-:Y:S01]  /*1490*/  ISETP.NE.AND P1, PT, R9, RZ, PT ;  /* 0x000000ff0900720c */ /* 0x000fe20003f25270 */
[----:B------:R-:W-:Y:S01]  /*14a0*/  IMAD.MOV R9, RZ, RZ, -R9 ;  /* 0x000000ffff097224 */ /* 0x000fe200078e0a09 */
[----:B------:R-:W-:Y:S02]  /*14b0*/  LOP3.LUT R7, R7, 0x800000, RZ, 0xfc, !PT ;  /* 0x0080000007077812 */ /* 0x000fe400078efcff */
[----:B------:R-:W-:-:S02]  /*14c0*/  FSETP.NEU.FTZ.AND P0, PT, R3, R6, PT ;  /* 0x000000060300720b */ /* 0x000fc40003f1d000 */
[----:B------:R-:W-:Y:S02]  /*14d0*/  SHF.L.U32 R8, R7, R8, RZ ;  /* 0x0000000807087219 */ /* 0x000fe400000006ff */
[----:B------:R-:W-:Y:S02]  /*14e0*/  SEL R6, R9, RZ, P2 ;  /* 0x000000ff09067207 */ /* 0x000fe40001000000 */
[----:B------:R-:W-:Y:S02]  /*14f0*/  ISETP.NE.AND P1, PT, R8, RZ, P1 ;  /* 0x000000ff0800720c */ /* 0x000fe40000f25270 */
[----:B------:R-:W-:Y:S02]  /*1500*/  SHF.R.U32.HI R6, RZ, R6, R7 ;  /* 0x00000006ff067219 */ /* 0x000fe40000011607 */
[----:B------:R-:W-:Y:S02]  /*1510*/  PLOP3.LUT P0, PT, P0, P1, PT, 0xf8, 0x8f ;  /* 0x00000000008f781c */ /* 0x000fe40000703f70 */
[----:B------:R-:W-:-:S02]  /*1520*/  SHF.R.U32.HI R8, RZ, 0x1, R6 ;  /* 0x00000001ff087819 */ /* 0x000fc40000011606 */
[----:B------:R-:W-:-:S04]  /*1530*/  SEL R3, RZ, 0x1, !P0 ;  /* 0x00000001ff037807 */ /* 0x000fc80004000000 */
[----:B------:R-:W-:-:S04]  /*1540*/  LOP3.LUT R3, R3, 0x1, R8, 0xf8, !PT ;  /* 0x0000000103037812 */ /* 0x000fc800078ef808 */
[----:B------:R-:W-:-:S05]  /*1550*/  LOP3.LUT R3, R3, R6, RZ, 0xc0, !PT ;  /* 0x0000000603037212 */ /* 0x000fca00078ec0ff */
[----:B------:R-:W-:-:S05]  /*1560*/  IMAD.IADD R3, R8, 0x1, R3 ;  /* 0x0000000108037824 */ /* 0x000fca00078e0203 */
[----:B------:R-:W-:Y:S01]  /*1570*/  LOP3.LUT R0, R3, R0, RZ, 0xfc, !PT ;  /* 0x0000000003007212 */ /* 0x000fe200078efcff */
[----:B------:R-:W-:Y:S06]  /*1580*/  BRA `(.L_x_35) ;  /* 0x0000000000107947 */ /* 0x000fec0003800000 */
.L_x_34:
[----:B------:R-:W-:-:S04]  /*1590*/  LOP3.LUT R0, R0, 0x80000000, RZ, 0xc0, !PT ;  /* 0x8000000000007812 */ /* 0x000fc800078ec0ff */
[----:B------:R-:W-:Y:S01]  /*15a0*/  LOP3.LUT R0, R0, 0x7f800000, RZ, 0xfc, !PT ;  /* 0x7f80000000007812 */ /* 0x000fe200078efcff */
[----:B------:R-:W-:Y:S06]  /*15b0*/  BRA `(.L_x_35) ;  /* 0x0000000000047947 */ /* 0x000fec0003800000 */
.L_x_33:
[----:B------:R-:W-:-:S07]  /*15c0*/  LEA R0, R7, R0, 0x17 ;  /* 0x0000000007007211 */ /* 0x000fce00078eb8ff */
.L_x_35:
[----:B------:R-:W-:Y:S05]  /*15d0*/  BSYNC.RECONVERGENT B2 ;  /* 0x0000000000027941 */ /* 0x000fea0003800200 */
.L_x_32:
[----:B------:R-:W-:Y:S05]  /*15e0*/  BRA `(.L_x_36) ;  /* 0x0000000000207947 */ /* 0x000fea0003800000 */
.L_x_31:
[----:B------:R-:W-:-:S04]  /*15f0*/  LOP3.LUT R0, R6, 0x80000000, R3, 0x48, !PT ;  /* 0x8000000006007812 */ /* 0x000fc800078e4803 */
[----:B------:R-:W-:Y:S01]  /*1600*/  LOP3.LUT R0, R0, 0x7f800000, RZ, 0xfc, !PT ;  /* 0x7f80000000007812 */ /* 0x000fe200078efcff */
[----:B------:R-:W-:Y:S06]  /*1610*/  BRA `(.L_x_36) ;  /* 0x0000000000147947 */ /* 0x000fec0003800000 */
.L_x_30:
[----:B------:R-:W-:Y:S01]  /*1620*/  LOP3.LUT R0, R6, 0x80000000, R3, 0x48, !PT ;  /* 0x8000000006007812 */ /* 0x000fe200078e4803 */
[----:B------:R-:W-:Y:S06]  /*1630*/  BRA `(.L_x_36) ;  /* 0x00000000000c7947 */ /* 0x000fec0003800000 */
.L_x_29:
[----:B------:R-:W0:Y:S01]  /*1640*/  MUFU.RSQ R0, -QNAN ;  /* 0xffc0000000007908 */ /* 0x000e220000001400 */
[----:B------:R-:W-:Y:S05]  /*1650*/  BRA `(.L_x_36) ;  /* 0x0000000000047947 */ /* 0x000fea0003800000 */
.L_x_28:
[----:B------:R-:W-:-:S07]  /*1660*/  FADD.FTZ R0, R3, R0 ;  /* 0x0000000003007221 */ /* 0x000fce0000010000 */
.L_x_36:
[----:B------:R-:W-:Y:S05]  /*1670*/  BSYNC.RECONVERGENT B1 ;  /* 0x0000000000017941 */ /* 0x000fea0003800200 */
.L_x_26:
[----:B------:R-:W-:-:S04]  /*1680*/  IMAD.MOV.U32 R3, RZ, RZ, 0x0 ;  /* 0x00000000ff037424 */ /* 0x000fc800078e00ff */
[----:B0-----:R-:W-:Y:S05]  /*1690*/  RET.REL.NODEC R2 `(_Z10avgPoolingiiiPfS_) ;  /* 0xffffffe802587950 */ /* 0x001fea0003c3ffff */
.L_x_37:
        /* <DEDUP_REMOVED lines=14> */
.L_x_59:


//--------------------- .text._Z10maxPoolingiiiPfS_ --------------------------
	.section	.text._Z10maxPoolingiiiPfS_,"ax",@progbits
	.align	128
        .global         _Z10maxPoolingiiiPfS_
        .type           _Z10maxPoolingiiiPfS_,@function
        .size           _Z10maxPoolingiiiPfS_,(.L_x_64 - _Z10maxPoolingiiiPfS_)
        .other          _Z10maxPoolingiiiPfS_,@"STO_CUDA_ENTRY STV_DEFAULT"
_Z10maxPoolingiiiPfS_:
.text._Z10maxPoolingiiiPfS_:
        /* <DEDUP_REMOVED lines=22> */
[----:B0-----:R-:W-:Y:S02]  /*0160*/  IMAD.MOV.U32 R8, RZ, RZ, RZ ;  /* 0x000000ffff087224 */ /* 0x001fe400078e00ff */
[----:B-1----:R-:W-:-:S04]  /*0170*/  IMAD.MOV R7, RZ, RZ, -R9 ;  /* 0x000000ffff077224 */ /* 0x002fc800078e0a09 */
[----:B------:R-:W-:-:S04]  /*0180*/  IMAD R7, R7, R10, RZ ;  /* 0x0000000a07077224 */ /* 0x000fc800078e02ff */
[----:B------:R-:W-:-:S04]  /*0190*/  IMAD.HI.U32 R9, R9, R7, R8 ;  /* 0x0000000709097227 */ /* 0x000fc800078e0008 */
[----:B------:R-:W-:-:S04]  /*01a0*/  IMAD.MOV.U32 R7, RZ, RZ, R4 ;  /* 0x000000ffff077224 */ /* 0x000fc800078e0004 */
[----:B------:R-:W-:-:S04]  /*01b0*/  IMAD.HI.U32 R4, R9, R7, RZ ;  /* 0x0000000709047227 */ /* 0x000fc800078e00ff */
[----:B------:R-:W-:-:S04]  /*01c0*/  IMAD.MOV R4, RZ, RZ, -R4 ;  /* 0x000000ffff047224 */ /* 0x000fc800078e0a04 */
[----:B------:R-:W-:Y:S01]  /*01d0*/  IMAD R3, R10, R4, R7 ;  /* 0x000000040a037224 */ /* 0x000fe200078e0207 */
[----:B------:R-:W-:-:S04]  /*01e0*/  LOP3.LUT R4, RZ, R6, RZ, 0x33, !PT ;  /* 0x00000006ff047212 */ /* 0x000fc800078e33ff */
[----:B------:R-:W-:-:S13]  /*01f0*/  ISETP.GT.U32.AND P0, PT, R10, R3, PT ;  /* 0x000000030a00720c */ /* 0x000fda0003f04070 */
[----:B------:R-:W-:-:S05]  /*0200*/  @!P0 IMAD.IADD R3, R3, 0x1, -R10 ;  /* 0x0000000103038824 */ /* 0x000fca00078e0a0a */
        /* <DEDUP_REMOVED lines=9> */
[----:B------:R-:W-:-:S04]  /*02a0*/  IMAD.HI.U32 R9, R9, R3, RZ ;  /* 0x0000000309097227 */ /* 0x000fc800078e00ff */
[----:B------:R-:W-:-:S04]  /*02b0*/  IMAD.MOV R9, RZ, RZ, -R9 ;  /* 0x000000ffff097224 */ /* 0x000fc800078e0a09 */
[----:B------:R-:W-:-:S05]  /*02c0*/  IMAD R3, R10, R9, R3 ;  /* 0x000000090a037224 */ /* 0x000fca00078e0203 */
[----:B------:R-:W-:-:S13]  /*02d0*/  ISETP.GT.U32.AND P1, PT, R10, R3, PT ;  /* 0x000000030a00720c */ /* 0x000fda0003f24070 */
[----:B------:R-:W-:-:S05]  /*02e0*/  @!P1 IMAD.IADD R3, R3, 0x1, -R10 ;  /* 0x0000000103039824 */ /* 0x000fca00078e0a0a */
[----:B------:R-:W-:-:S13]  /*02f0*/  ISETP.GT.U32.AND P1, PT, R10, R3, PT ;  /* 0x000000030a00720c */ /* 0x000fda0003f24070 */
[----:B------:R-:W-:-:S04]  /*0300*/  @!P1 IMAD.IADD R3, R3, 0x1, -R10 ;  /* 0x0000000103039824 */ /* 0x000fc800078e0a0a */
[----:B------:R-:W-:-:S05]  /*0310*/  @!P2 IMAD.MOV R3, RZ, RZ, -R3 ;  /* 0x000000ffff03a224 */ /* 0x000fca00078e0a03 */
[----:B------:R-:W-:-:S04]  /*0320*/  SEL R3, R4, R3, !P0 ;  /* 0x0000000304037207 */ /* 0x000fc80004000000 */
[----:B------:R-:W-:-:S13]  /*0330*/  ISETP.NE.AND P0, PT, R3, RZ, PT ;  /* 0x000000ff0300720c */ /* 0x000fda0003f05270 */
[----:B------:R-:W-:Y:S05]  /*0340*/  @P0 EXIT ;  /* 0x000000000000094d */ /* 0x000fea0003800000 */
[----:B------:R-:W0:Y:S01]  /*0350*/  LDC.64 R10, c[0x0][0x390] ;  /* 0x0000e400ff0a7b82 */ /* 0x000e220000000a00 */
[----:B------:R-:W1:Y:S01]  /*0360*/  LDCU.64 UR8, c[0x0][0x358] ;  /* 0x00006b00ff0877ac */ /* 0x000e620008000a00 */
[----:B------:R-:W-:-:S04]  /*0370*/  IMAD R3, R5, UR11, R0 ;  /* 0x0000000b05037c24 */ /* 0x000fc8000f8e0200 */
[----:B0-----:R-:W-:-:S06]  /*0380*/  IMAD.WIDE R10, R3, 0x4, R10 ;  /* 0x00000004030a7825 */ /* 0x001fcc00078e020a */
[----:B-1----:R0:W5:Y:S01]  /*0390*/  LDG.E R10, desc[UR8][R10.64] ;  /* 0x000000080a0a7981 */ /* 0x002162000c1e1900 */
[----:B------:R-:W-:-:S13]  /*03a0*/  ISETP.GE.AND P0, PT, R6, 0x1, PT ;  /* 0x000000010600780c */ /* 0x000fda0003f06270 */
[----:B0-----:R-:W-:Y:S05]  /*03b0*/  @!P0 BRA `(.L_x_38) ;  /* 0x0000000800988947 */ /* 0x001fea0003800000 */
[C---:B------:R-:W-:Y:S01]  /*03c0*/  VIADD R3, R0.reuse, 0x1 ;  /* 0x0000000100037836 */ /* 0x040fe20000000000 */
[----:B------:R-:W0:Y:S01]  /*03d0*/  LDCU.64 UR6, c[0x0][0x390] ;  /* 0x00007200ff0677ac */ /* 0x000e220008000a00 */
[----:B------:R-:W-:Y:S01]  /*03e0*/  BSSY.RECONVERGENT B0, `(.L_x_38) ;  /* 0x00000a3000007945 */ /* 0x000fe20003800200 */
[----:B------:R-:W-:Y:S02]  /*03f0*/  IMAD.MOV.U32 R7, RZ, RZ, R5 ;  /* 0x000000ffff077224 */ /* 0x000fe400078e0005 */
[----:B------:R-:W-:Y:S01]  /*0400*/  VIADDMNMX R3, R0, R6, R3, !PT ;  /* 0x0000000600037246 */ /* 0x000fe20007800103 */
[----:B------:R-:W-:-:S03]  /*0410*/  IMAD.IADD R6, R5, 0x1, R6 ;  /* 0x0000000105067824 */ /* 0x000fc600078e0206 */
[----:B------:R-:W-:Y:S01]  /*0420*/  IADD3 R2, PT, PT, R2, UR4, -R3 ;  /* 0x0000000402027c10 */ /* 0x000fe2000fffe803 */
[----:B------:R-:W-:-:S03]  /*0430*/  IMAD.IADD R8, R3, 0x1, -R0 ;  /* 0x0000000103087824 */ /* 0x000fc600078e0a00 */
[----:B------:R-:W-:Y:S02]  /*0440*/  ISETP.GT.U32.AND P0, PT, R2, -0x10, PT ;  /* 0xfffffff00200780c */ /* 0x000fe40003f04070 */
[C---:B------:R-:W-:Y:S02]  /*0450*/  LOP3.LUT R24, R8.reuse, 0xf, RZ, 0xc0, !PT ;  /* 0x0000000f08187812 */ /* 0x040fe400078ec0ff */
[C---:B------:R-:W-:Y:S02]  /*0460*/  LOP3.LUT R25, R8.reuse, 0x7, RZ, 0xc0, !PT ;  /* 0x0000000708197812 */ /* 0x040fe400078ec0ff */
[----:B------:R-:W-:Y:S01]  /*0470*/  LOP3.LUT R9, R8, 0xfffffff0, RZ, 0xc0, !PT ;  /* 0xfffffff008097812 */ /* 0x000fe200078ec0ff */
[----:B------:R-:W-:Y:S01]  /*0480*/  VIADD R3, R24, 0xffffffff ;  /* 0xffffffff18037836 */ /* 0x000fe20000000000 */
[----:B0-----:R-:W-:Y:S01]  /*0490*/  UIADD3 UR5, UP0, UPT, UR6, 0x20, URZ ;  /* 0x0000002006057890 */ /* 0x001fe2000ff1e0ff */
[----:B------:R-:W-:Y:S01]  /*04a0*/  VIADD R4, R25, 0xffffffff ;  /* 0xffffffff19047836 */ /* 0x000fe20000000000 */
[----:B------:R-:W-:Y:S01]  /*04b0*/  LOP3.LUT R8, R8, 0x3, RZ, 0xc0, !PT ;  /* 0x0000000308087812 */ /* 0x000fe200078ec0ff */
[----:B------:R-:W-:Y:S01]  /*04c0*/  IMAD.MOV R9, RZ, RZ, -R9 ;  /* 0x000000ffff097224 */ /* 0x000fe200078e0a09 */
[----:B------:R-:W-:Y:S01]  /*04d0*/  ISETP.GE.U32.AND P1, PT, R3, 0x7, PT ;  /* 0x000000070300780c */ /* 0x000fe20003f26070 */
[----:B------:R-:W-:Y:S01]  /*04e0*/  UIADD3.X UR6, UPT, UPT, URZ, UR7, URZ, UP0, !UPT ;  /* 0x00000007ff067290 */ /* 0x000fe200087fe4ff */
[----:B------:R-:W-:-:S13]  /*04f0*/  ISETP.GE.U32.AND P2, PT, R4, 0x3, PT ;  /* 0x000000030400780c */ /* 0x000fda0003f46070 */
.L_x_48:
[----:B------:R-:W-:Y:S01]  /*0500*/  IMAD.MOV.U32 R11, RZ, RZ, R7 ;  /* 0x000000ffff0b7224 */ /* 0x000fe200078e0007 */
[----:B------:R-:W-:Y:S01]  /*0510*/  BSSY.RECONVERGENT B1, `(.L_x_39) ;  /* 0x0000042000017945 */ /* 0x000fe20003800200 */
[----:B------:R-:W-:Y:S01]  /*0520*/  VIADD R7, R7, 0x1 ;  /* 0x0000000107077836 */ /* 0x000fe20000000000 */
[----:B------:R-:W-:Y:S01]  /*0530*/  ISETP.NE.AND P4, PT, R24, RZ, PT ;  /* 0x000000ff1800720c */ /* 0x000fe20003f85270 */
[----:B------:R-:W-:-:S03]  /*0540*/  IMAD.MOV.U32 R4, RZ, RZ, R0 ;  /* 0x000000ffff047224 */ /* 0x000fc600078e0000 */
[----:B------:R-:W-:Y:S01]  /*0550*/  ISETP.GE.AND P3, PT, R7, R6, PT ;  /* 0x000000060700720c */ /* 0x000fe20003f66270 */
[----:B------:R-:W-:-:S12]  /*0560*/  @P0 BRA `(.L_x_40) ;  /* 0x0000000000f00947 */ /* 0x000fd80003800000 */
[----:B------:R-:W0:Y:S01]  /*0570*/  LDCU UR7, c[0x0][0x384] ;  /* 0x00007080ff0777ac */ /* 0x000e220008000800 */
[----:B------:R-:W-:Y:S02]  /*0580*/  IMAD.MOV.U32 R13, RZ, RZ, R9 ;  /* 0x000000ffff0d7224 */ /* 0x000fe400078e0009 */
[--C-:B------:R-:W-:Y:S02]  /*0590*/  IMAD.MOV.U32 R4, RZ, RZ, R0.reuse ;  /* 0x000000ffff047224 */ /* 0x100fe400078e0000 */
[----:B0-----:R-:W-:-:S07]  /*05a0*/  IMAD R12, R11, UR7, R0 ;  /* 0x000000070b0c7c24 */ /* 0x001fce000f8e0200 */
.L_x_41:
[----:B------:R-:W-:Y:S02]  /*05b0*/  IMAD.U32 R2, RZ, RZ, UR5 ;  /* 0x00000005ff027e24 */ /* 0x000fe4000f8e00ff */
[----:B------:R-:W-:Y:S02]  /*05c0*/  IMAD.U32 R3, RZ, RZ, UR6 ;  /* 0x00000006ff037e24 */ /* 0x000fe4000f8e00ff */
[----:B------:R-:W-:-:S05]  /*05d0*/  IMAD.WIDE R2, R12, 0x4, R2 ;  /* 0x000000040c027825 */ /* 0x000fca00078e0202 */
[----:B------:R-:W2:Y:S04]  /*05e0*/  LDG.E R23, desc[UR8][R2.64+-0x20] ;  /* 0xffffe00802177981 */ /* 0x000ea8000c1e1900 */
[----:B------:R-:W3:Y:S04]  /*05f0*/  LDG.E R26, desc[UR8][R2.64+-0x1c] ;  /* 0xffffe408021a7981 */ /* 0x000ee8000c1e1900 */
[----:B------:R-:W4:Y:S04]  /*0600*/  LDG.E R22, desc[UR8][R2.64+-0x18] ;  /* 0xffffe80802167981 */ /* 0x000f28000c1e1900 */
[----:B------:R-:W4:Y:S04]  /*0610*/  LDG.E R21, desc[UR8][R2.64+-0x14] ;  /* 0xffffec0802157981 */ /* 0x000f28000c1e1900 */
[----:B------:R-:W4:Y:S04]  /*0620*/  LDG.E R14, desc[UR8][R2.64+-0x10] ;  /* 0xfffff008020e7981 */ /* 0x000f28000c1e1900 */
[----:B------:R-:W4:Y:S04]  /*0630*/  LDG.E R15, desc[UR8][R2.64+-0xc] ;  /* 0xfffff408020f7981 */ /* 0x000f28000c1e1900 */
[----:B------:R-:W4:Y:S04]  /*0640*/  LDG.E R16, desc[UR8][R2.64+-0x8] ;  /* 0xfffff80802107981 */ /* 0x000f28000c1e1900 */
[----:B------:R-:W4:Y:S04]  /*0650*/  LDG.E R17, desc[UR8][R2.64+-0x4] ;  /* 0xfffffc0802117981 */ /* 0x000f28000c1e1900 */
[----:B------:R-:W4:Y:S04]  /*0660*/  LDG.E R18, desc[UR8][R2.64] ;  /* 0x0000000802127981 */ /* 0x000f28000c1e1900 */
[----:B------:R-:W4:Y:S04]  /*0670*/  LDG.E R19, desc[UR8][R2.64+0x4] ;  /* 0x0000040802137981 */ /* 0x000f28000c1e1900 */
[----:B------:R-:W4:Y:S01]  /*0680*/  LDG.E R20, desc[UR8][R2.64+0x8] ;  /* 0x0000080802147981 */ /* 0x000f22000c1e1900 */
[----:B--2--5:R-:W-:-:S04]  /*0690*/  FSETP.GEU.AND P5, PT, R10, R23, PT ;  /* 0x000000170a00720b */ /* 0x024fc80003fae000 */
[----:B------:R-:W-:Y:S02]  /*06a0*/  FSEL R23, R23, R10, !P5 ;  /* 0x0000000a17177208 */ /* 0x000fe40006800000 */
[----:B------:R-:W2:Y:S02]  /*06b0*/  LDG.E R10, desc[UR8][R2.64+0xc] ;  /* 0x00000c08020a7981 */ /* 0x000ea4000c1e1900 */
[----:B---3--:R-:W-:-:S04]  /*06c0*/  FSETP.GEU.AND P5, PT, R23, R26, PT ;  /* 0x0000001a1700720b */ /* 0x008fc80003fae000 */
[----:B------:R-:W-:Y:S02]  /*06d0*/  FSEL R27, R26, R23, !P5 ;  /* 0x000000171a1b7208 */ /* 0x000fe40006800000 */
[----:B------:R-:W3:Y:S02]  /*06e0*/  LDG.E R23, desc[UR8][R2.64+0x10] ;  /* 0x0000100802177981 */ /* 0x000ee4000c1e1900 */
[----:B----4-:R-:W-:-:S04]  /*06f0*/  FSETP.GEU.AND P5, PT, R27, R22, PT ;  /* 0x000000161b00720b */ /* 0x010fc80003fae000 */
[----:B------:R-:W-:Y:S02]  /*0700*/  FSEL R26, R22, R27, !P5 ;  /* 0x0000001b161a7208 */ /* 0x000fe40006800000 */
[----:B------:R-:W4:Y:S02]  /*0710*/  LDG.E R22, desc[UR8][R2.64+0x14] ;  /* 0x0000140802167981 */ /* 0x000f24000c1e1900 */
[----:B------:R-:W-:-:S04]  /*0720*/  FSETP.GEU.AND P5, PT, R26, R21, PT ;  /* 0x000000151a00720b */ /* 0x000fc80003fae000 */
[----:B------:R-:W-:Y:S02]  /*0730*/  FSEL R27, R21, R26, !P5 ;  /* 0x0000001a151b7208 */ /* 0x000fe40006800000 */
[----:B------:R-:W4:Y:S04]  /*0740*/  LDG.E R21, desc[UR8][R2.64+0x18] ;  /* 0x0000180802157981 */ /* 0x000f28000c1e1900 */
[----:B------:R-:W4:Y:S01]  /*0750*/  LDG.E R26, desc[UR8][R2.64+0x1c] ;  /* 0x00001c08021a7981 */ /* 0x000f22000c1e1900 */
[----:B------:R-:W-:Y:S01]  /*0760*/  FSETP.GEU.AND P5, PT, R27, R14, PT ;  /* 0x0000000e1b00720b */ /* 0x000fe20003fae000 */
[----:B------:R-:W-:Y:S02]  /*0770*/  VIADD R13, R13, 0x10 ;  /* 0x000000100d0d7836 */ /* 0x000fe40000000000 */
[----:B------:R-:W-:Y:S01]  /*0780*/  VIADD R4, R4, 0x10 ;  /* 0x0000001004047836 */ /* 0x000fe20000000000 */
[----:B------:R-:W-:Y:S01]  /*0790*/  FSEL R14, R14, R27, !P5 ;  /* 0x0000001b0e0e7208 */ /* 0x000fe20006800000 */
[----:B------:R-:W-:Y:S01]  /*07a0*/  VIADD R12, R12, 0x10 ;  /* 0x000000100c0c7836 */ /* 0x000fe20000000000 */
[----:B------:R-:W-:-:S02]  /*07b0*/  ISETP.NE.AND P6, PT, R13, RZ, PT ;  /* 0x000000ff0d00720c */ /* 0x000fc40003fc5270 */
[----:B------:R-:W-:-:S04]  /*07c0*/  FSETP.GEU.AND P5, PT, R14, R15, PT ;  /* 0x0000000f0e00720b */ /* 0x000fc80003fae000 */
[----:B------:R-:W-:-:S04]  /*07d0*/  FSEL R15, R15, R14, !P5 ;  /* 0x0000000e0f0f7208 */ /* 0x000fc80006800000 */
        /* <DEDUP_REMOVED lines=10> */
[----:B--2---:R-:W-:-:S04]  /*0880*/  FSETP.GEU.AND P5, PT, R19, R10, PT ;  /* 0x0000000a1300720b */ /* 0x004fc80003fae000 */
[----:B------:R-:W-:-:S04]  /*0890*/  FSEL R10, R10, R19, !P5 ;  /* 0x000000130a0a7208 */ /* 0x000fc80006800000 */
[----:B---3--:R-:W-:-:S04]  /*08a0*/  FSETP.GEU.AND P5, PT, R10, R23, PT ;  /* 0x000000170a00720b */ /* 0x008fc80003fae000 */
[----:B------:R-:W-:-:S04]  /*08b0*/  FSEL R23, R23, R10, !P5 ;  /* 0x0000000a17177208 */ /* 0x000fc80006800000 */
[----:B----4-:R-:W-:-:S04]  /*08c0*/  FSETP.GEU.AND P5, PT, R23, R22, PT ;  /* 0x000000161700720b */ /* 0x010fc80003fae000 */
[----:B------:R-:W-:-:S04]  /*08d0*/  FSEL R22, R22, R23, !P5 ;  /* 0x0000001716167208 */ /* 0x000fc80006800000 */
[----:B------:R-:W-:-:S04]  /*08e0*/  FSETP.GEU.AND P5, PT, R22, R21, PT ;  /* 0x000000151600720b */ /* 0x000fc80003fae000 */
[----:B------:R-:W-:-:S04]  /*08f0*/  FSEL R21, R21, R22, !P5 ;  /* 0x0000001615157208 */ /* 0x000fc80006800000 */
[----:B------:R-:W-:-:S04]  /*0900*/  FSETP.GEU.AND P5, PT, R21, R26, PT ;  /* 0x0000001a1500720b */ /* 0x000fc80003fae000 */
[----:B------:R-:W-:Y:S01]  /*0910*/  FSEL R10, R26, R21, !P5 ;  /* 0x000000151a0a7208 */ /* 0x000fe20006800000 */
[----:B------:R-:W-:Y:S08]  /*0920*/  @P6 BRA `(.L_x_41) ;  /* 0xfffffffc00206947 */ /* 0x000ff0000383ffff */
.L_x_40:
[----:B------:R-:W-:Y:S05]  /*0930*/  BSYNC.RECONVERGENT B1 ;  /* 0x0000000000017941 */ /* 0x000fea0003800200 */
.L_x_39:
[----:B------:R-:W-:Y:S04]  /*0940*/  BSSY.RECONVERGENT B1, `(.L_x_42) ;  /* 0x000004b000017945 */ /* 0x000fe80003800200 */
[----:B------:R-:W-:Y:S05]  /*0950*/  @!P4 BRA `(.L_x_43) ;  /* 0x000000040024c947 */ /* 0x000fea0003800000 */
[----:B------:R-:W-:Y:S01]  /*0960*/  BSSY.RECONVERGENT B2, `(.L_x_44) ;  /* 0x0000020000027945 */ /* 0x000fe20003800200 */
[----:B------:R-:W-:-:S03]  /*0970*/  ISETP.NE.AND P4, PT, R25, RZ, PT ;  /* 0x000000ff1900720c */ /* 0x000fc60003f85270 */
[----:B------:R-:W-:Y:S10]  /*0980*/  @!P1 BRA `(.L_x_45) ;  /* 0x0000000000749947 */ /* 0x000ff40003800000 */
[----:B------:R-:W0:Y:S01]  /*0990*/  LDC.64 R2, c[0x0][0x390] ;  /* 0x0000e400ff027b82 */ /* 0x000e220000000a00 */
[----:B------:R-:W1:Y:S02]  /*09a0*/  LDCU UR7, c[0x0][0x384] ;  /* 0x00007080ff0777ac */ /* 0x000e640008000800 */
[----:B-1----:R-:W-:-:S04]  /*09b0*/  IMAD R13, R11, UR7, R4 ;  /* 0x000000070b0d7c24 */ /* 0x002fc8000f8e0204 */
[----:B0-----:R-:W-:-:S05]  /*09c0*/  IMAD.WIDE R2, R13, 0x4, R2 ;  /* 0x000000040d027825 */ /* 0x001fca00078e0202 */
[----:B------:R-:W2:Y:S04]  /*09d0*/  LDG.E R13, desc[UR8][R2.64] ;  /* 0x00000008020d7981 */ /* 0x000ea8000c1e1900 */
[----:B------:R-:W3:Y:S04]  /*09e0*/  LDG.E R15, desc[UR8][R2.64+0x4] ;  /* 0x00000408020f7981 */ /* 0x000ee8000c1e1900 */
[----:B------:R-:W4:Y:S04]  /*09f0*/  LDG.E R17, desc[UR8][R2.64+0x8] ;  /* 0x0000080802117981 */ /* 0x000f28000c1e1900 */
[----:B------:R-:W4:Y:S04]  /*0a00*/  LDG.E R19, desc[UR8][R2.64+0xc] ;  /* 0x00000c0802137981 */ /* 0x000f28000c1e1900 */
[----:B------:R-:W4:Y:S04]  /*0a10*/  LDG.E R21, desc[UR8][R2.64+0x10] ;  /* 0x0000100802157981 */ /* 0x000f28000c1e1900 */
[----:B------:R-:W4:Y:S04]  /*0a20*/  LDG.E R23, desc[UR8][R2.64+0x14] ;  /* 0x0000140802177981 */ /* 0x000f28000c1e1900 */
[----:B------:R-:W4:Y:S04]  /*0a30*/  LDG.E R27, desc[UR8][R2.64+0x18] ;  /* 0x00001808021b7981 */ /* 0x000f28000c1e1900 */
[----:B------:R-:W4:Y:S01]  /*0a40*/  LDG.E R29, desc[UR8][R2.64+0x1c] ;  /* 0x00001c08021d7981 */ /* 0x000f22000c1e1900 */
[----:B------:R-:W-:Y:S01]  /*0a50*/  VIADD R4, R4, 0x8 ;  /* 0x0000000804047836 */ /* 0x000fe20000000000 */
[----:B--2--5:R-:W-:-:S04]  /*0a60*/  FSETP.GEU.AND P5, PT, R10, R13, PT ;  /* 0x0000000d0a00720b */ /* 0x024fc80003fae000 */
        /* <DEDUP_REMOVED lines=14> */
[----:B------:R-:W-:-:S09]  /*0b50*/  FSEL R10, R29, R10, !P5 ;  /* 0x0000000a1d0a7208 */ /* 0x000fd20006800000 */
.L_x_45:
[----:B------:R-:W-:Y:S05]  /*0b60*/  BSYNC.RECONVERGENT B2 ;  /* 0x0000000000027941 */ /* 0x000fea0003800200 */
.L_x_44:
        /* <DEDUP_REMOVED lines=20> */
[----:B------:R-:W-:-:S09]  /*0cb0*/  FSEL R10, R19, R10, !P5 ;  /* 0x0000000a130a7208 */ /* 0x000fd20006800000 */
.L_x_47:
[----:B------:R-:W-:Y:S05]  /*0cc0*/  BSYNC.RECONVERGENT B2 ;  /* 0x0000000000027941 */ /* 0x000fea0003800200 */
.L_x_46:
[----:B------:R-:W-:Y:S05]  /*0cd0*/  @!P4 BRA `(.L_x_43) ;  /* 0x000000000044c947 */ /* 0x000fea0003800000 */
[----:B------:R-:W0:Y:S01]  /*0ce0*/  LDC.64 R2, c[0x0][0x390] ;  /* 0x0000e400ff027b82 */ /* 0x000e220000000a00 */
[----:B------:R-:W1:Y:S02]  /*0cf0*/  LDCU UR7, c[0x0][0x384] ;  /* 0x00007080ff0777ac */ /* 0x000e640008000800 */
[----:B-1----:R-:W-:-:S04]  /*0d00*/  IMAD R11, R11, UR7, R4 ;  /* 0x000000070b0b7c24 */ /* 0x002fc8000f8e0204 */
[----:B0-----:R-:W-:-:S05]  /*0d10*/  IMAD.WIDE R2, R11, 0x4, R2 ;  /* 0x000000040b027825 */ /* 0x001fca00078e0202 */
[----:B------:R-:W2:Y:S01]  /*0d20*/  LDG.E R11, desc[UR8][R2.64] ;  /* 0x00000008020b7981 */ /* 0x000ea2000c1e1900 */
[----:B------:R-:W-:Y:S02]  /*0d30*/  ISETP.NE.AND P5, PT, R8, 0x1, PT ;  /* 0x000000010800780c */ /* 0x000fe40003fa5270 */
[----:B--2--5:R-:W-:-:S04]  /*0d40*/  FSETP.GEU.AND P4, PT, R10, R11, PT ;  /* 0x0000000b0a00720b */ /* 0x024fc80003f8e000 */
[----:B------:R-:W-:-:S07]  /*0d50*/  FSEL R10, R11, R10, !P4 ;  /* 0x0000000a0b0a7208 */ /* 0x000fce0006000000 */
[----:B------:R-:W-:Y:S05]  /*0d60*/  @!P5 BRA `(.L_x_43) ;  /* 0x000000000020d947 */ /* 0x000fea0003800000 */
[----:B------:R-:W2:Y:S01]  /*0d70*/  LDG.E R11, desc[UR8][R2.64+0x4] ;  /* 0x00000408020b7981 */ /* 0x000ea2000c1e1900 */
[----:B------:R-:W-:Y:S02]  /*0d80*/  ISETP.NE.AND P5, PT, R8, 0x2, PT ;  /* 0x000000020800780c */ /* 0x000fe40003fa5270 */
[----:B--2---:R-:W-:-:S04]  /*0d90*/  FSETP.GEU.AND P4, PT, R10, R11, PT ;  /* 0x0000000b0a00720b */ /* 0x004fc80003f8e000 */
[----:B------:R-:W-:-:S07]  /*0da0*/  FSEL R10, R11, R10, !P4 ;  /* 0x0000000a0b0a7208 */ /* 0x000fce0006000000 */
[----:B------:R-:W-:Y:S05]  /*0db0*/  @!P5 BRA `(.L_x_43) ;  /* 0x00000000000cd947 */ /* 0x000fea0003800000 */
[----:B------:R-:W2:Y:S02]  /*0dc0*/  LDG.E R3, desc[UR8][R2.64+0x8] ;  /* 0x0000080802037981 */ /* 0x000ea4000c1e1900 */
[----:B--2---:R-:W-:-:S13]  /*0dd0*/  FSETP.GEU.AND P4, PT, R10, R3, PT ;  /* 0x000000030a00720b */ /* 0x004fda0003f8e000 */
[----:B------:R-:W-:-:S07]  /*0de0*/  @!P4 IMAD.MOV.U32 R10, RZ, RZ, R3 ;  /* 0x000000ffff0ac224 */ /* 0x000fce00078e0003 */
.L_x_43:
[----:B------:R-:W-:Y:S05]  /*0df0*/  BSYNC.RECONVERGENT B1 ;  /* 0x0000000000017941 */ /* 0x000fea0003800200 */
.L_x_42:
[----:B------:R-:W-:Y:S05]  /*0e00*/  @!P3 BRA `(.L_x_48) ;  /* 0xfffffff400bcb947 */ /* 0x000fea000383ffff */
[----:B------:R-:W-:Y:S05]  /*0e10*/  BSYNC.RECONVERGENT B0 ;  /* 0x0000000000007941 */ /* 0x000fea0003800200 */
.L_x_38:
[----:B------:R-:W0:Y:S01]  /*0e20*/  LDC R2, c[0x0][0x388] ;  /* 0x0000e200ff027b82 */ /* 0x000e220000000800 */
[----:B------:R-:W-:-:S07]  /*0e30*/  IABS R12, R0 ;  /* 0x00000000000c7213 */ /* 0x000fce0000000000 */
[----:B------:R-:W1:Y:S01]  /*0e40*/  LDC R13, c[0x0][0x384] ;  /* 0x0000e100ff0d7b82 */ /* 0x000e620000000800 */
[----:B0-----:R-:W-:-:S04]  /*0e50*/  IABS R3, R2 ;  /* 0x0000000200037213 */ /* 0x001fc80000000000 */
[----:B------:R-:W0:Y:S08]  /*0e60*/  I2F.RP R4, R3 ;  /* 0x0000000300047306 */ /* 0x000e300000209400 */
[----:B0-----:R-:W0:Y:S02]  /*0e70*/  MUFU.RCP R4, R4 ;  /* 0x0000000400047308 */ /* 0x001e240000001000 */
[----:B0-----:R-:W-:Y:S01]  /*0e80*/  VIADD R6, R4, 0xffffffe ;  /* 0x0ffffffe04067836 */ /* 0x001fe20000000000 */
[----:B-1----:R-:W-:-:S05]  /*0e90*/  IABS R4, R13 ;  /* 0x0000000d00047213 */ /* 0x002fca0000000000 */
[----:B------:R0:W1:Y:S02]  /*0ea0*/  F2I.FTZ.U32.TRUNC.NTZ R7, R6 ;  /* 0x0000000600077305 */ /* 0x000064000021f000 */
[----:B0-----:R-:W-:Y:S02]  /*0eb0*/  IMAD.MOV.U32 R6, RZ, RZ, RZ ;  /* 0x000000ffff067224 */ /* 0x001fe400078e00ff */
        /* <DEDUP_REMOVED lines=9> */
[----:B------:R-:W-:Y:S02]  /*0f50*/  IMAD.MOV R9, RZ, RZ, -R11 ;  /* 0x000000ffff097224 */ /* 0x000fe400078e0a0b */
[----:B------:R-:W-:Y:S02]  /*0f60*/  IMAD.MOV R15, RZ, RZ, -R14 ;  /* 0x000000ffff0f7224 */ /* 0x000fe400078e0a0e */
[----:B------:R-:W-:Y:S02]  /*0f70*/  IMAD.MOV R7, RZ, RZ, -R6 ;  /* 0x000000ffff077224 */ /* 0x000fe400078e0a06 */
[C---:B------:R-:W-:Y:S02]  /*0f80*/  IMAD R8, R3.reuse, R9, R8 ;  /* 0x0000000903087224 */ /* 0x040fe400078e0208 */
[C---:B------:R-:W-:Y:S02]  /*0f90*/  IMAD R12, R3.reuse, R15, R12 ;  /* 0x0000000f030c7224 */ /* 0x040fe400078e020c */
[C---:B------:R-:W-:Y:S01]  /*0fa0*/  IMAD R4, R3.reuse, R7, R4 ;  /* 0x0000000703047224 */ /* 0x040fe200078e0204 */
[----:B------:R-:W-:-:S02]  /*0fb0*/  ISETP.GT.U32.AND P1, PT, R3, R8, PT ;  /* 0x000000080300720c */ /* 0x000fc40003f24070 */
[C---:B------:R-:W-:Y:S02]  /*0fc0*/  ISETP.GT.U32.AND P5, PT, R3.reuse, R12, PT ;  /* 0x0000000c0300720c */ /* 0x040fe40003fa4070 */
[----:B------:R-:W-:Y:S02]  /*0fd0*/  ISETP.GT.U32.AND P6, PT, R3, R4, PT ;  /* 0x000000040300720c */ /* 0x000fe40003fc4070 */
[----:B------:R-:W-:-:S07]  /*0fe0*/  LOP3.LUT R7, RZ, R2, RZ, 0x33, !PT ;  /* 0x00000002ff077212 */ /* 0x000fce00078e33ff */
[--C-:B------:R-:W-:Y:S02]  /*0ff0*/  @!P1 IMAD.IADD R8, R8, 0x1, -R3.reuse ;  /* 0x0000000108089824 */ /* 0x100fe400078e0a03 */
[--C-:B------:R-:W-:Y:S02]  /*1000*/  @!P5 IMAD.IADD R12, R12, 0x1, -R3.reuse ;  /* 0x000000010c0cd824 */ /* 0x100fe400078e0a03 */
[----:B------:R-:W-:Y:S01]  /*1010*/  @!P6 IMAD.IADD R4, R4, 0x1, -R3 ;  /* 0x000000010404e824 */ /* 0x000fe200078e0a03 */
[-C--:B------:R-:W-:Y:S01]  /*1020*/  ISETP.GE.U32.AND P4, PT, R8, R3.reuse, PT ;  /* 0x000000030800720c */ /* 0x080fe20003f86070 */
[----:B------:R-:W-:Y:S01]  /*1030*/  @!P1 VIADD R11, R11, 0x1 ;  /* 0x000000010b0b9836 */ /* 0x000fe20000000000 */
[-C--:B------:R-:W-:Y:S01]  /*1040*/  ISETP.GE.U32.AND P3, PT, R12, R3.reuse, PT ;  /* 0x000000030c00720c */ /* 0x080fe20003f66070 */
[----:B------:R-:W-:Y:S01]  /*1050*/  @!P6 VIADD R6, R6, 0x1 ;  /* 0x000000010606e836 */ /* 0x000fe20000000000 */
[----:B------:R-:W-:Y:S01]  /*1060*/  ISETP.GE.U32.AND P2, PT, R4, R3, PT ;  /* 0x000000030400720c */ /* 0x000fe20003f46070 */
[----:B------:R-:W-:Y:S01]  /*1070*/  @!P5 VIADD R14, R14, 0x1 ;  /* 0x000000010e0ed836 */ /* 0x000fe20000000000 */
[-C--:B------:R-:W-:Y:S01]  /*1080*/  LOP3.LUT R3, R0, R2.reuse, RZ, 0x3c, !PT ;  /* 0x0000000200037212 */ /* 0x080fe200078e3cff */
[----:B------:R-:W0:Y:S01]  /*1090*/  LDC.64 R4, c[0x0][0x398] ;  /* 0x0000e600ff047b82 */ /* 0x000e220000000a00 */
[----:B------:R-:W-:-:S02]  /*10a0*/  LOP3.LUT R0, R13, R2, RZ, 0x3c, !PT ;  /* 0x000000020d007212 */ /* 0x000fc400078e3cff */
[----:B------:R-:W-:Y:S02]  /*10b0*/  ISETP.GE.AND P1, PT, R3, RZ, PT ;  /* 0x000000ff0300720c */ /* 0x000fe40003f26270 */
[----:B------:R-:W-:Y:S01]  /*10c0*/  ISETP.GE.AND P6, PT, R0, RZ, PT ;  /* 0x000000ff0000720c */ /* 0x000fe20003fc6270 */
[----:B------:R-:W-:Y:S02]  /*10d0*/  @P4 VIADD R11, R11, 0x1 ;  /* 0x000000010b0b4836 */ /* 0x000fe40000000000 */
[----:B------:R-:W-:Y:S02]  /*10e0*/  @P3 VIADD R14, R14, 0x1 ;  /* 0x000000010e0e3836 */ /* 0x000fe40000000000 */
[----:B------:R-:W-:Y:S01]  /*10f0*/  @P2 VIADD R6, R6, 0x1 ;  /* 0x0000000106062836 */ /* 0x000fe20000000000 */
[----:B------:R-:W-:Y:S01]  /*1100*/  ISETP.NE.AND P2, PT, R2, RZ, PT ;  /* 0x000000ff0200720c */ /* 0x000fe20003f45270 */
[----:B------:R-:W-:Y:S02]  /*1110*/  IMAD.MOV.U32 R0, RZ, RZ, R11 ;  /* 0x000000ffff007224 */ /* 0x000fe400078e000b */
[----:B------:R-:W-:-:S02]  /*1120*/  IMAD.MOV.U32 R3, RZ, RZ, R14 ;  /* 0x000000ffff037224 */ /* 0x000fc400078e000e */
[----:B------:R-:W-:Y:S02]  /*1130*/  @!P0 IMAD.MOV R0, RZ, RZ, -R0 ;  /* 0x000000ffff008224 */ /* 0x000fe400078e0a00 */
[----:B------:R-:W-:Y:S02]  /*1140*/  @!P1 IMAD.MOV R3, RZ, RZ, -R3 ;  /* 0x000000ffff039224 */ /* 0x000fe400078e0a03 */
[----:B------:R-:W-:Y:S01]  /*1150*/  @!P6 IMAD.MOV R6, RZ, RZ, -R6 ;  /* 0x000000ffff06e224 */ /* 0x000fe200078e0a06 */
[C---:B------:R-:W-:Y:S02]  /*1160*/  SEL R0, R7.reuse, R0, !P2 ;  /* 0x0000000007007207 */ /* 0x040fe40005000000 */
[C---:B------:R-:W-:Y:S02]  /*1170*/  SEL R3, R7.reuse, R3, !P2 ;  /* 0x0000000307037207 */ /* 0x040fe40005000000 */
[----:B------:R-:W-:-:S05]  /*1180*/  SEL R6, R7, R6, !P2 ;  /* 0x0000000607067207 */ /* 0x000fca0005000000 */
[----:B------:R-:W-:-:S04]  /*1190*/  IMAD R3, R0, R6, R3 ;  /* 0x0000000600037224 */ /* 0x000fc800078e0203 */
[----:B0-----:R-:W-:-:S05]  /*11a0*/  IMAD.WIDE R2, R3, 0x4, R4 ;  /* 0x0000000403027825 */ /* 0x001fca00078e0204 */
[----:B-----5:R-:W-:Y:S01]  /*11b0*/  STG.E desc[UR8][R2.64], R10 ;  /* 0x0000000a02007986 */ /* 0x020fe2000c101908 */
[----:B------:R-:W-:Y:S05]  /*11c0*/  EXIT ;  /* 0x000000000000794d */ /* 0x000fea0003800000 */
.L_x_49:
        /* <DEDUP_REMOVED lines=11> */
.L_x_64:


//--------------------- .text._Z11convolutioniiiiPfS_S_f --------------------------
	.section	.text._Z11convolutioniiiiPfS_S_f,"ax",@progbits
	.align	128
        .global         _Z11convolutioniiiiPfS_S_f
        .type           _Z11convolutioniiiiPfS_S_f,@function
        .size           _Z11convolutioniiiiPfS_S_f,(.L_x_65 - _Z11convolutioniiiiPfS_S_f)
        .other          _Z11convolutioniiiiPfS_S_f,@"STO_CUDA_ENTRY STV_DEFAULT"
_Z11convolutioniiiiPfS_S_f:
.text._Z11convolutioniiiiPfS_S_f:
[----:B------:R-:W-:Y:S01]  /*0000*/  LDC R1, c[0x0][0x37c] ;  /* 0x0000df00ff017b82 */ /* 0x000fe20000000800 */
[----:B------:R-:W0:Y:S07]  /*0010*/  S2R R5, SR_TID.Y ;  /* 0x0000000000057919 */ /* 0x000e2e0000002200 */
[----:B------:R-:W1:Y:S01]  /*0020*/  LDC R6, c[0x0][0x360] ;  /* 0x0000d800ff067b82 */ /* 0x000e620000000800 */
[----:B------:R-:W1:Y:S07]  /*0030*/  S2R R3, SR_TID.X ;  /* 0x0000000000037919 */ /* 0x000e6e0000002100 */
[----:B------:R-:W0:Y:S08]  /*0040*/  S2UR UR5, SR_CTAID.Y ;  /* 0x00000000000579c3 */ /* 0x000e300000002600 */
[----:B------:R-:W0:Y:S08]  /*0050*/  LDC R0, c[0x0][0x364] ;  /* 0x0000d900ff007b82 */ /* 0x000e300000000800 */
[----:B------:R-:W2:Y:S08]  /*0060*/  LDC.64 R10, c[0x0][0x380] ;  /* 0x0000e000ff0a7b82 */ /* 0x000eb00000000a00 */
[----:B------:R-:W2:Y:S08]  /*0070*/  LDC.64 R8, c[0x0][0x388] ;  /* 0x0000e200ff087b82 */ /* 0x000eb00000000a00 */
[----:B------:R-:W1:Y:S01]  /*0080*/  S2UR UR4, SR_CTAID.X ;  /* 0x00000000000479c3 */ /* 0x000e620000002500 */
[----:B0-----:R-:W-:Y:S01]  /*0090*/  IMAD R0, R0, UR5, R5 ;  /* 0x0000000500007c24 */ /* 0x001fe2000f8e0205 */
[----:B--2---:R-:W-:-:S04]  /*00a0*/  IADD3 R7, PT, PT, R11, -R9, RZ ;  /* 0x800000090b077210 */ /* 0x004fc80007ffe0ff */
[----:B------:R-:W-:Y:S01]  /*00b0*/  ISETP.GT.AND P0, PT, R0, R7, PT ;  /* 0x000000070000720c */ /* 0x000fe20003f04270 */
[----:B-1----:R-:W-:Y:S01]  /*00c0*/  IMAD R6, R6, UR4, R3 ;  /* 0x0000000406067c24 */ /* 0x002fe2000f8e0203 */
[----:B------:R-:W-:-:S04]  /*00d0*/  IADD3 R3, PT, PT, R10, -R8, RZ ;  /* 0x800000080a037210 */ /* 0x000fc80007ffe0ff */
[----:B------:R-:W-:-:S13]  /*00e0*/  ISETP.GT.OR P0, PT, R6, R3, P0 ;  /* 0x000000030600720c */ /* 0x000fda0000704670 */
[----:B------:R-:W-:Y:S05]  /*00f0*/  @P0 EXIT ;  /* 0x000000000000094d */ /* 0x000fea0003800000 */
[----:B------:R-:W-:Y:S01]  /*0100*/  VIMNMX R8, PT, PT, R8, R9, PT ;  /* 0x0000000908087248 */ /* 0x000fe20003fe0100 */
[----:B------:R-:W0:Y:S01]  /*0110*/  LDCU.64 UR8, c[0x0][0x358] ;  /* 0x00006b00ff0877ac */ /* 0x000e220008000a00 */
[----:B------:R-:W-:Y:S02]  /*0120*/  HFMA2 R14, -RZ, RZ, 0, 0 ;  /* 0x00000000ff0e7431 */ /* 0x000fe400000001ff */
[----:B------:R-:W-:-:S13]  /*0130*/  ISETP.GE.AND P0, PT, R8, 0x1, PT ;  /* 0x000000010800780c */ /* 0x000fda0003f06270 */
[----:B------:R-:W-:Y:S05]  /*0140*/  @!P0 BRA `(.L_x_50) ;  /* 0x0000000800d08947 */ /* 0x000fea0003800000 */
[C---:B------:R-:W-:Y:S01]  /*0150*/  LOP3.LUT R8, R9.reuse, 0x7ffffff0, RZ, 0xc0, !PT ;  /* 0x7ffffff009087812 */ /* 0x040fe200078ec0ff */
[----:B------:R-:W-:Y:S01]  /*0160*/  UMOV UR4, URZ ;  /* 0x000000ff00047c82 */ /* 0x000fe20008000000 */
[C---:B------:R-:W-:Y:S02]  /*0170*/  LOP3.LUT R17, R9.reuse, 0xf, RZ, 0xc0, !PT ;  /* 0x0000000f09117812 */ /* 0x040fe400078ec0ff */
[C---:B------:R-:W-:Y:S01]  /*0180*/  LOP3.LUT R18, R9.reuse, 0x7, RZ, 0xc0, !PT ;  /* 0x0000000709127812 */ /* 0x040fe200078ec0ff */
[----:B------:R-:W-:Y:S01]  /*0190*/  IMAD.MOV R10, RZ, RZ, -R8 ;  /* 0x000000ffff0a7224 */ /* 0x000fe200078e0a08 */
[----:B------:R-:W-:Y:S02]  /*01a0*/  LOP3.LUT R9, R9, 0x3, RZ, 0xc0, !PT ;  /* 0x0000000309097812 */ /* 0x000fe400078ec0ff */
[----:B------:R-:W-:-:S07]  /*01b0*/  MOV R14, RZ ;  /* 0x000000ff000e7202 */ /* 0x000fce0000000f00 */
.L_x_56:
[----:B------:R-:W1:Y:S01]  /*01c0*/  LDCU.64 UR6, c[0x0][0x388] ;  /* 0x00007100ff0677ac */ /* 0x000e620008000a00 */
[----:B------:R-:W-:Y:S02]  /*01d0*/  IADD3 R11, PT, PT, R6, UR4, RZ ;  /* 0x00000004060b7c10 */ /* 0x000fe4000fffe0ff */
[----:B------:R-:W-:Y:S01]  /*01e0*/  MOV R16, RZ ;  /* 0x000000ff00107202 */ /* 0x000fe20000000f00 */
[----:B------:R-:W2:Y:S01]  /*01f0*/  LDCU UR5, c[0x0][0x384] ;  /* 0x00007080ff0577ac */ /* 0x000ea20008000800 */
[----:B-1----:R-:W-:Y:S02]  /*0200*/  UISETP.GE.U32.AND UP1, UPT, UR7, 0x10, UPT ;  /* 0x000000100700788c */ /* 0x002fe4000bf26070 */
[----:B------:R-:W-:Y:S02]  /*0210*/  UIMAD UR10, UR4, UR7, URZ ;  /* 0x00000007040a72a4 */ /* 0x000fe4000f8e02ff */
[----:B------:R-:W-:Y:S01]  /*0220*/  UIADD3 UR4, UPT, UPT, UR4, 0x1, URZ ;  /* 0x0000000104047890 */ /* 0x000fe2000fffe0ff */
[----:B--2---:R-:W-:-:S03]  /*0230*/  IMAD R11, R11, UR5, R0 ;  /* 0x000000050b0b7c24 */ /* 0x004fc6000f8e0200 */
[----:B------:R-:W-:Y:S01]  /*0240*/  UISETP.NE.AND UP0, UPT, UR4, UR6, UPT ;  /* 0x000000060400728c */ /* 0x000fe2000bf05270 */
[----:B------:R-:W-:Y:S10]  /*0250*/  BRA.U !UP1, `(.L_x_51) ;  /* 0x00000005090c7547 */ /* 0x000ff4000b800000 */
[----:B------:R-:W1:Y:S01]  /*0260*/  LDCU.64 UR6, c[0x0][0x390] ;  /* 0x00007200ff0677ac */ /* 0x000e620008000a00 */
[----:B------:R-:W-:Y:S01]  /*0270*/  MOV R12, R11 ;  /* 0x0000000b000c7202 */ /* 0x000fe20000000f00 */
[----:B------:R-:W-:Y:S01]  /*0280*/  IMAD.MOV.U32 R13, RZ, RZ, R10 ;  /* 0x000000ffff0d7224 */ /* 0x000fe200078e000a */
[----:B-1----:R-:W-:-:S04]  /*0290*/  UIMAD.WIDE.U32 UR6, UR10, 0x4, UR6 ;  /* 0x000000040a0678a5 */ /* 0x002fc8000f8e0006 */
[----:B------:R-:W-:-:S04]  /*02a0*/  UIADD3 UR5, UP1, UPT, UR6, 0x20, URZ ;  /* 0x0000002006057890 */ /* 0x000fc8000ff3e0ff */
[----:B------:R-:W-:Y:S02]  /*02b0*/  UIADD3.X UR6, UPT, UPT, URZ, UR7, URZ, UP1, !UPT ;  /* 0x00000007ff067290 */ /* 0x000fe40008ffe4ff */
[----:B------:R-:W-:-:S04]  /*02c0*/  MOV R15, UR5 ;  /* 0x00000005000f7c02 */ /* 0x000fc80008000f00 */
[----:B------:R-:W-:-:S07]  /*02d0*/  MOV R16, UR6 ;  /* 0x0000000600107c02 */ /* 0x000fce0008000f00 */
.L_x_52:
[----:B------:R-:W1:Y:S01]  /*02e0*/  LDC.64 R4, c[0x0][0x398] ;  /* 0x0000e600ff047b82 */ /* 0x000e620000000a00 */
[----:B------:R-:W-:Y:S01]  /*02f0*/  MOV R2, R15 ;  /* 0x0000000f00027202 */ /* 0x000fe20000000f00 */
[----:B------:R-:W-:-:S05]  /*0300*/  IMAD.MOV.U32 R3, RZ, RZ, R16 ;  /* 0x000000ffff037224 */ /* 0x000fca00078e0010 */
[----:B0-----:R-:W2:Y:S04]  /*0310*/  LDG.E R15, desc[UR8][R2.64+-0x20] ;  /* 0xffffe008020f7981 */ /* 0x001ea8000c1e1900 */
[----:B------:R-:W3:Y:S04]  /*0320*/  LDG.E R26, desc[UR8][R2.64+-0x1c] ;  /* 0xffffe408021a7981 */ /* 0x000ee8000c1e1900 */
[----:B------:R-:W4:Y:S04]  /*0330*/  LDG.E R23, desc[UR8][R2.64+-0x18] ;  /* 0xffffe80802177981 */ /* 0x000f28000c1e1900 */
[----:B------:R-:W5:Y:S04]  /*0340*/  LDG.E R20, desc[UR8][R2.64+-0x14] ;  /* 0xffffec0802147981 */ /* 0x000f68000c1e1900 */
[----:B------:R-:W5:Y:S01]  /*0350*/  LDG.E R16, desc[UR8][R2.64+-0x10] ;  /* 0xfffff00802107981 */ /* 0x000f62000c1e1900 */
[----:B-1----:R-:W-:-:S05]  /*0360*/  IMAD.WIDE R4, R12, 0x4, R4 ;  /* 0x000000040c047825 */ /* 0x002fca00078e0204 */
[----:B------:R-:W2:Y:S04]  /*0370*/  LDG.E R24, desc[UR8][R4.64] ;  /* 0x0000000804187981 */ /* 0x000ea8000c1e1900 */
[----:B------:R-:W3:Y:S04]  /*0380*/  LDG.E R25, desc[UR8][R4.64+0x4] ;  /* 0x0000040804197981 */ /* 0x000ee8000c1e1900 */
[----:B------:R-:W4:Y:S04]  /*0390*/  LDG.E R22, desc[UR8][R4.64+0x8] ;  /* 0x0000080804167981 */ /* 0x000f28000c1e1900 */
[----:B------:R-:W5:Y:S04]  /*03a0*/  LDG.E R21, desc[UR8][R4.64+0xc] ;  /* 0x00000c0804157981 */ /* 0x000f68000c1e1900 */
[----:B------:R-:W5:Y:S04]  /*03b0*/  LDG.E R19, desc[UR8][R4.64+0x10] ;  /* 0x0000100804137981 */ /* 0x000f68000c1e1900 */
[----:B------:R-:W5:Y:S01]  /*03c0*/  LDG.E R27, desc[UR8][R4.64+0x3c] ;  /* 0x00003c08041b7981 */ /* 0x000f62000c1e1900 */
[----:B--2---:R-:W-:-:S03]  /*03d0*/  FFMA R15, R15, R24, R14 ;  /* 0x000000180f0f7223 */ /* 0x004fc6000000000e */
[----:B------:R-:W2:Y:S01]  /*03e0*/  LDG.E R14, desc[UR8][R4.64+0x14] ;  /* 0x00001408040e7981 */ /* 0x000ea2000c1e1900 */
[----:B---3--:R-:W-:-:S03]  /*03f0*/  FFMA R26, R26, R25, R15 ;  /* 0x000000191a1a7223 */ /* 0x008fc6000000000f */
[----:B------:R-:W2:Y:S01]  /*0400*/  LDG.E R15, desc[UR8][R2.64+-0xc] ;  /* 0xfffff408020f7981 */ /* 0x000ea2000c1e1900 */
[----:B----4-:R-:W-:-:S03]  /*0410*/  FFMA R25, R23, R22, R26 ;  /* 0x0000001617197223 */ /* 0x010fc6000000001a */
[----:B------:R-:W3:Y:S01]  /*0420*/  LDG.E R22, desc[UR8][R2.64+-0x8] ;  /* 0xfffff80802167981 */ /* 0x000ee2000c1e1900 */
[----:B-----5:R-:W-:-:S03]  /*0430*/  FFMA R25, R20, R21, R25 ;  /* 0x0000001514197223 */ /* 0x020fc60000000019 */
[----:B------:R-:W3:Y:S04]  /*0440*/  LDG.E R23, desc[UR8][R4.64+0x18] ;  /* 0x0000180804177981 */ /* 0x000ee8000c1e1900 */
[----:B------:R-:W4:Y:S01]  /*0450*/  LDG.E R20, desc[UR8][R2.64+-0x4] ;  /* 0xfffffc0802147981 */ /* 0x000f22000c1e1900 */
[----:B------:R-:W-:-:S03]  /*0460*/  FFMA R26, R16, R19, R25 ;  /* 0x00000013101a7223 */ /* 0x000fc60000000019 */
[----:B------:R-:W4:Y:S04]  /*0470*/  LDG.E R21, desc[UR8][R4.64+0x1c] ;  /* 0x00001c0804157981 */ /* 0x000f28000c1e1900 */
[----:B------:R-:W5:Y:S04]  /*0480*/  LDG.E R24, desc[UR8][R2.64] ;  /* 0x0000000802187981 */ /* 0x000f68000c1e1900 */
[----:B------:R-:W5:Y:S04]  /*0490*/  LDG.E R25, desc[UR8][R4.64+0x20] ;  /* 0x0000200804197981 */ /* 0x000f68000c1e1900 */
[----:B------:R-:W5:Y:S04]  /*04a0*/  LDG.E R16, desc[UR8][R2.64+0x4] ;  /* 0x0000040802107981 */ /* 0x000f68000c1e1900 */
[----:B------:R-:W5:Y:S01]  /*04b0*/  LDG.E R19, desc[UR8][R4.64+0x24] ;  /* 0x0000240804137981 */ /* 0x000f62000c1e1900 */
[----:B--2---:R-:W-:-:S03]  /*04c0*/  FFMA R15, R15, R14, R26 ;  /* 0x0000000e0f0f7223 */ /* 0x004fc6000000001a */
[----:B------:R-:W2:Y:S04]  /*04d0*/  LDG.E R14, desc[UR8][R4.64+0x28] ;  /* 0x00002808040e7981 */ /* 0x000ea8000c1e1900 */
[----:B------:R-:W2:Y:S01]  /*04e0*/  LDG.E R26, desc[UR8][R2.64+0x1c] ;  /* 0x00001c08021a7981 */ /* 0x000ea2000c1e1900 */
[----:B---3--:R-:W-:-:S03]  /*04f0*/  FFMA R23, R22, R23, R15 ;  /* 0x0000001716177223 */ /* 0x008fc6000000000f */
[----:B------:R-:W2:Y:S04]  /*0500*/  LDG.E R15, desc[UR8][R2.64+0x8] ;  /* 0x00000808020f7981 */ /* 0x000ea8000c1e1900 */
[----:B------:R-:W3:Y:S01]  /*0510*/  LDG.E R22, desc[UR8][R2.64+0x10] ;  /* 0x0000100802167981 */ /* 0x000ee2000c1e1900 */
[----:B----4-:R-:W-:-:S03]  /*0520*/  FFMA R23, R20, R21, R23 ;  /* 0x0000001514177223 */ /* 0x010fc60000000017 */
[----:B------:R-:W4:Y:S04]  /*0530*/  LDG.E R20, desc[UR8][R2.64+0xc] ;  /* 0x00000c0802147981 */ /* 0x000f28000c1e1900 */
[----:B------:R-:W4:Y:S01]  /*0540*/  LDG.E R21, desc[UR8][R4.64+0x2c] ;  /* 0x00002c0804157981 */ /* 0x000f22000c1e1900 */
[----:B-----5:R-:W-:-:S03]  /*0550*/  FFMA R25, R24, R25, R23 ;  /* 0x0000001918197223 */ /* 0x020fc60000000017 */
[----:B------:R-:W3:Y:S04]  /*0560*/  LDG.E R23, desc[UR8][R4.64+0x30] ;  /* 0x0000300804177981 */ /* 0x000ee8000c1e1900 */
[----:B------:R-:W5:Y:S01]  /*0570*/  LDG.E R24, desc[UR8][R2.64+0x14] ;  /* 0x0000140802187981 */ /* 0x000f62000c1e1900 */
[----:B------:R-:W-:-:S03]  /*0580*/  FFMA R28, R16, R19, R25 ;  /* 0x00000013101c7223 */ /* 0x000fc60000000019 */
[----:B------:R-:W5:Y:S04]  /*0590*/  LDG.E R25, desc[UR8][R4.64+0x34] ;  /* 0x0000340804197981 */ /* 0x000f68000c1e1900 */
[----:B------:R-:W5:Y:S04]  /*05a0*/  LDG.E R19, desc[UR8][R2.64+0x18] ;  /* 0x0000180802137981 */ /* 0x000f68000c1e1900 */
[----:B------:R-:W5:Y:S01]  /*05b0*/  LDG.E R16, desc[UR8][R4.64+0x38] ;  /* 0x0000380804107981 */ /* 0x000f62000c1e1900 */
[----:B------:R-:W-:-:S04]  /*05c0*/  IADD3 R13, PT, PT, R13, 0x10, RZ ;  /* 0x000000100d0d7810 */ /* 0x000fc80007ffe0ff */
[----:B------:R-:W-:Y:S02]  /*05d0*/  ISETP.NE.AND P0, PT, R13, RZ, PT ;  /* 0x000000ff0d00720c */ /* 0x000fe40003f05270 */
[----:B------:R-:W-:Y:S01]  /*05e0*/  IADD3 R12, PT, PT, R12, 0x10, RZ ;  /* 0x000000100c0c7810 */ /* 0x000fe20007ffe0ff */
[----:B--2---:R-:W-:-:S04]  /*05f0*/  FFMA R15, R15, R14, R28 ;  /* 0x0000000e0f0f7223 */ /* 0x004fc8000000001c */
[----:B----4-:R-:W-:-:S04]  /*0600*/  FFMA R15, R20, R21, R15 ;  /* 0x00000015140f7223 */ /* 0x010fc8000000000f */
[----:B---3--:R-:W-:-:S04]  /*0610*/  FFMA R15, R22, R23, R15 ;  /* 0x00000017160f7223 */ /* 0x008fc8000000000f */
[----:B-----5:R-:W-:Y:S01]  /*0620*/  FFMA R24, R24, R25, R15 ;  /* 0x0000001918187223 */ /* 0x020fe2000000000f */
[----:B------:R-:W-:-:S03]  /*0630*/  IADD3 R15, P1, PT, R2, 0x40, RZ ;  /* 0x00000040020f7810 */ /* 0x000fc60007f3e0ff */
[----:B------:R-:W-:Y:S01]  /*0640*/  FFMA R19, R19, R16, R24 ;  /* 0x0000001013137223 */ /* 0x000fe20000000018 */
[----:B------:R-:W-:-:S03]  /*0650*/  IADD3.X R16, PT, PT, RZ, R3, RZ, P1, !PT ;  /* 0x00000003ff107210 */ /* 0x000fc60000ffe4ff */
[----:B------:R-:W-:Y:S01]  /*0660*/  FFMA R14, R26, R27, R19 ;  /* 0x0000001b1a0e7223 */ /* 0x000fe20000000013 */
[----:B------:R-:W-:Y:S06]  /*0670*/  @P0 BRA `(.L_x_52) ;  /* 0xfffffffc00180947 */ /* 0x000fec000383ffff */
[----:B------:R-:W-:-:S07]  /*0680*/  IMAD.MOV.U32 R16, RZ, RZ, R8 ;  /* 0x000000ffff107224 */ /* 0x000fce00078e0008 */
.L_x_51:
[----:B------:R-:W-:-:S13]  /*0690*/  ISETP.NE.AND P0, PT, R17, RZ, PT ;  /* 0x000000ff1100720c */ /* 0x000fda0003f05270 */
[----:B------:R-:W-:Y:S05]  /*06a0*/  @!P0 BRA `(.L_x_53) ;  /* 0x0000000400748947 */ /* 0x000fea0003800000 */
[----:B------:R-:W-:Y:S02]  /*06b0*/  IADD3 R2, PT, PT, R17, -0x1, RZ ;  /* 0xffffffff11027810 */ /* 0x000fe40007ffe0ff */
[----:B------:R-:W-:Y:S02]  /*06c0*/  ISETP.NE.AND P0, PT, R18, RZ, PT ;  /* 0x000000ff1200720c */ /* 0x000fe40003f05270 */
[----:B------:R-:W-:-:S13]  /*06d0*/  ISETP.GE.U32.AND P1, PT, R2, 0x7, PT ;  /* 0x000000070200780c */ /* 0x000fda0003f26070 */
[----:B------:R-:W-:Y:S05]  /*06e0*/  @!P1 BRA `(.L_x_54) ;  /* 0x0000000000909947 */ /* 0x000fea0003800000 */
[----:B------:R-:W1:Y:S01]  /*06f0*/  LDC.64 R2, c[0x0][0x390] ;  /* 0x0000e400ff027b82 */ /* 0x000e620000000a00 */
[----:B------:R-:W-:Y:S02]  /*0700*/  IADD3 R23, PT, PT, R16, UR10, RZ ;  /* 0x0000000a10177c10 */ /* 0x000fe4000fffe0ff */
[----:B------:R-:W-:-:S05]  /*0710*/  IADD3 R13, PT, PT, R11, R16, RZ ;  /* 0x000000100b0d7210 */ /* 0x000fca0007ffe0ff */
[----:B------:R-:W2:Y:S01]  /*0720*/  LDC.64 R4, c[0x0][0x398] ;  /* 0x0000e600ff047b82 */ /* 0x000ea20000000a00 */
[----:B-1----:R-:W-:-:S07]  /*0730*/  IMAD.WIDE.U32 R22, R23, 0x4, R2 ;  /* 0x0000000417167825 */ /* 0x002fce00078e0002 */
[----:B------:R-:W1:Y:S01]  /*0740*/  LDC.64 R2, c[0x0][0x390] ;  /* 0x0000e400ff027b82 */ /* 0x000e620000000a00 */
[----:B0-----:R-:W3:Y:S01]  /*0750*/  LDG.E R23, desc[UR8][R22.64] ;  /* 0x0000000816177981 */ /* 0x001ee2000c1e1900 */
[----:B--2---:R-:W-:-:S05]  /*0760*/  IMAD.WIDE R4, R13, 0x4, R4 ;  /* 0x000000040d047825 */ /* 0x004fca00078e0204 */
[----:B------:R-:W3:Y:S01]  /*0770*/  LDG.E R21, desc[UR8][R4.64] ;  /* 0x0000000804157981 */ /* 0x000ee2000c1e1900 */
[----:B------:R-:W-:-:S03]  /*0780*/  IADD3 R12, P1, PT, R16, UR10, RZ ;  /* 0x0000000a100c7c10 */ /* 0x000fc6000ff3e0ff */
[----:B------:R-:W2:Y:S01]  /*0790*/  LDG.E R15, desc[UR8][R4.64+0x8] ;  /* 0x00000808040f7981 */ /* 0x000ea2000c1e1900 */
[----:B------:R-:W-:-:S03]  /*07a0*/  IADD3.X R13, PT, PT, RZ, RZ, RZ, P1, !PT ;  /* 0x000000ffff0d7210 */ /* 0x000fc60000ffe4ff */
[----:B------:R-:W4:Y:S04]  /*07b0*/  LDG.E R19, desc[UR8][R4.64+0xc] ;  /* 0x00000c0804137981 */ /* 0x000f28000c1e1900 */
[----:B------:R-:W5:Y:S01]  /*07c0*/  LDG.E R24, desc[UR8][R4.64+0x10] ;  /* 0x0000100804187981 */ /* 0x000f62000c1e1900 */
[----:B-1----:R-:W-:-:S03]  /*07d0*/  LEA R2, P1, R12, R2, 0x2 ;  /* 0x000000020c027211 */ /* 0x002fc600078210ff */
[----:B------:R-:W5:Y:S01]  /*07e0*/  LDG.E R26, desc[UR8][R4.64+0x14] ;  /* 0x00001408041a7981 */ /* 0x000f62000c1e1900 */
[----:B------:R-:W-:-:S03]  /*07f0*/  LEA.HI.X R3, R12, R3, R13, 0x2, P1 ;  /* 0x000000030c037211 */ /* 0x000fc600008f140d */
[----:B------:R-:W2:Y:S04]  /*0800*/  LDG.E R12, desc[UR8][R4.64+0x4] ;  /* 0x00000408040c7981 */ /* 0x000ea8000c1e1900 */
[----:B------:R-:W2:Y:S04]  /*0810*/  LDG.E R13, desc[UR8][R2.64+0x4] ;  /* 0x00000408020d7981 */ /* 0x000ea8000c1e1900 */
[----:B------:R-:W4:Y:S04]  /*0820*/  LDG.E R20, desc[UR8][R2.64+0x8] ;  /* 0x0000080802147981 */ /* 0x000f28000c1e1900 */
[----:B------:R-:W5:Y:S04]  /*0830*/  LDG.E R22, desc[UR8][R2.64+0xc] ;  /* 0x00000c0802167981 */ /* 0x000f68000c1e1900 */
[----:B------:R-:W5:Y:S04]  /*0840*/  LDG.E R27, desc[UR8][R4.64+0x18] ;  /* 0x00001808041b7981 */ /* 0x000f68000c1e1900 */
[----:B------:R-:W5:Y:S04]  /*0850*/  LDG.E R25, desc[UR8][R2.64+0x1c] ;  /* 0x00001c0802197981 */ /* 0x000f68000c1e1900 */
[----:B------:R-:W5:Y:S01]  /*0860*/  LDG.E R28, desc[UR8][R4.64+0x1c] ;  /* 0x00001c08041c7981 */ /* 0x000f62000c1e1900 */
[----:B---3--:R-:W-:-:S03]  /*0870*/  FFMA R29, R23, R21, R14 ;  /* 0x00000015171d7223 */ /* 0x008fc6000000000e */
[----:B------:R-:W3:Y:S04]  /*0880*/  LDG.E R23, desc[UR8][R2.64+0x10] ;  /* 0x0000100802177981 */ /* 0x000ee8000c1e1900 */
[----:B------:R-:W3:Y:S04]  /*0890*/  LDG.E R21, desc[UR8][R2.64+0x14] ;  /* 0x0000140802157981 */ /* 0x000ee8000c1e1900 */
[----:B------:R-:W3:Y:S01]  /*08a0*/  LDG.E R14, desc[UR8][R2.64+0x18] ;  /* 0x00001808020e7981 */ /* 0x000ee2000c1e1900 */
[----:B--2---:R-:W-:-:S04]  /*08b0*/  FFMA R13, R13, R12, R29 ;  /* 0x0000000c0d0d7223 */ /* 0x004fc8000000001d */
[----:B----4-:R-:W-:-:S04]  /*08c0*/  FFMA R13, R20, R15, R13 ;  /* 0x0000000f140d7223 */ /* 0x010fc8000000000d */
[----:B-----5:R-:W-:Y:S01]  /*08d0*/  FFMA R22, R22, R19, R13 ;  /* 0x0000001316167223 */ /* 0x020fe2000000000d */
[----:B------:R-:W-:-:S03]  /*08e0*/  VIADD R16, R16, 0x8 ;  /* 0x0000000810107836 */ /* 0x000fc60000000000 */
[----:B---3--:R-:W-:-:S04]  /*08f0*/  FFMA R22, R23, R24, R22 ;  /* 0x0000001817167223 */ /* 0x008fc80000000016 */
[----:B------:R-:W-:-:S04]  /*0900*/  FFMA R21, R21, R26, R22 ;  /* 0x0000001a15157223 */ /* 0x000fc80000000016 */
[----:B------:R-:W-:-:S04]  /*0910*/  FFMA R14, R14, R27, R21 ;  /* 0x0000001b0e0e7223 */ /* 0x000fc80000000015 */
[----:B------:R-:W-:-:S07]  /*0920*/  FFMA R14, R25, R28, R14 ;  /* 0x0000001c190e7223 */ /* 0x000fce000000000e */
.L_x_54:
[----:B------:R-:W-:Y:S05]  /*0930*/  @!P0 BRA `(.L_x_53) ;  /* 0x0000000000d08947 */ /* 0x000fea0003800000 */
[----:B------:R-:W-:Y:S02]  /*0940*/  IADD3 R2, PT, PT, R18, -0x1, RZ ;  /* 0xffffffff12027810 */ /* 0x000fe40007ffe0ff */
[----:B------:R-:W-:Y:S02]  /*0950*/  ISETP.NE.AND P0, PT, R9, RZ, PT ;  /* 0x000000ff0900720c */ /* 0x000fe40003f05270 */
[----:B------:R-:W-:-:S13]  /*0960*/  ISETP.GE.U32.AND P1, PT, R2, 0x3, PT ;  /* 0x000000030200780c */ /* 0x000fda0003f26070 */
[----:B------:R-:W-:Y:S05]  /*0970*/  @!P1 BRA `(.L_x_55) ;  /* 0x0000000000609947 */ /* 0x000fea0003800000 */
[----:B------:R-:W1:Y:S01]  /*0980*/  LDC.64 R4, c[0x0][0x390] ;  /* 0x0000e400ff047b82 */ /* 0x000e620000000a00 */
[C---:B------:R-:W-:Y:S02]  /*0990*/  IADD3 R15, PT, PT, R16.reuse, UR10, RZ ;  /* 0x0000000a100f7c10 */ /* 0x040fe4000fffe0ff */
[----:B------:R-:W-:Y:S02]  /*09a0*/  IADD3 R20, P1, PT, R16, UR10, RZ ;  /* 0x0000000a10147c10 */ /* 0x000fe4000ff3e0ff */
[----:B------:R-:W-:-:S03]  /*09b0*/  IADD3 R19, PT, PT, R11, R16, RZ ;  /* 0x000000100b137210 */ /* 0x000fc60007ffe0ff */
[----:B------:R-:W2:Y:S08]  /*09c0*/  LDC.64 R2, c[0x0][0x390] ;  /* 0x0000e400ff027b82 */ /* 0x000eb00000000a00 */
[----:B------:R-:W3:Y:S01]  /*09d0*/  LDC.64 R12, c[0x0][0x398] ;  /* 0x0000e600ff0c7b82 */ /* 0x000ee20000000a00 */
[----:B-1----:R-:W-:Y:S01]  /*09e0*/  IMAD.WIDE.U32 R4, R15, 0x4, R4 ;  /* 0x000000040f047825 */ /* 0x002fe200078e0004 */
[----:B------:R-:W-:-:S05]  /*09f0*/  IADD3.X R15, PT, PT, RZ, RZ, RZ, P1, !PT ;  /* 0x000000ffff0f7210 */ /* 0x000fca0000ffe4ff */
[----:B0-----:R-:W4:Y:S01]  /*0a00*/  LDG.E R5, desc[UR8][R4.64] ;  /* 0x0000000804057981 */ /* 0x001f22000c1e1900 */
[----:B--2---:R-:W-:-:S04]  /*0a10*/  LEA R2, P1, R20, R2, 0x2 ;  /* 0x0000000214027211 */ /* 0x004fc800078210ff */
[----:B------:R-:W-:Y:S01]  /*0a20*/  LEA.HI.X R3, R20, R3, R15, 0x2, P1 ;  /* 0x0000000314037211 */ /* 0x000fe200008f140f */
[----:B---3--:R-:W-:-:S04]  /*0a30*/  IMAD.WIDE R12, R19, 0x4, R12 ;  /* 0x00000004130c7825 */ /* 0x008fc800078e020c */
[----:B------:R-:W2:Y:S04]  /*0a40*/  LDG.E R20, desc[UR8][R2.64+0x4] ;  /* 0x0000040802147981 */ /* 0x000ea8000c1e1900 */
[----:B------:R-:W4:Y:S04]  /*0a50*/  LDG.E R15, desc[UR8][R12.64] ;  /* 0x000000080c0f7981 */ /* 0x000f28000c1e1900 */
[----:B------:R-:W2:Y:S04]  /*0a60*/  LDG.E R19, desc[UR8][R12.64+0x4] ;  /* 0x000004080c137981 */ /* 0x000ea8000c1e1900 */
[----:B------:R-:W3:Y:S04]  /*0a70*/  LDG.E R21, desc[UR8][R12.64+0x8] ;  /* 0x000008080c157981 */ /* 0x000ee8000c1e1900 */
[----:B------:R-:W3:Y:S04]  /*0a80*/  LDG.E R22, desc[UR8][R2.64+0x8] ;  /* 0x0000080802167981 */ /* 0x000ee8000c1e1900 */
[----:B------:R-:W5:Y:S04]  /*0a90*/  LDG.E R23, desc[UR8][R12.64+0xc] ;  /* 0x00000c080c177981 */ /* 0x000f68000c1e1900 */
[----:B------:R-:W5:Y:S01]  /*0aa0*/  LDG.E R24, desc[UR8][R2.64+0xc] ;  /* 0x00000c0802187981 */ /* 0x000f62000c1e1900 */
[----:B------:R-:W-:-:S02]  /*0ab0*/  VIADD R16, R16, 0x4 ;  /* 0x0000000410107836 */ /* 0x000fc40000000000 */
[----:B----4-:R-:W-:-:S04]  /*0ac0*/  FFMA R15, R5, R15, R14 ;  /* 0x0000000f050f7223 */ /* 0x010fc8000000000e */
[----:B--2---:R-:W-:-:S04]  /*0ad0*/  FFMA R15, R20, R19, R15 ;  /* 0x00000013140f7223 */ /* 0x004fc8000000000f */
[----:B---3--:R-:W-:-:S04]  /*0ae0*/  FFMA R15, R22, R21, R15 ;  /* 0x00000015160f7223 */ /* 0x008fc8000000000f */
[----:B-----5:R-:W-:-:S07]  /*0af0*/  FFMA R14, R24, R23, R15 ;  /* 0x00000017180e7223 */ /* 0x020fce000000000f */
.L_x_55:
[----:B------:R-:W-:Y:S05]  /*0b00*/  @!P0 BRA `(.L_x_53) ;  /* 0x00000000005c8947 */ /* 0x000fea0003800000 */
[----:B------:R-:W1:Y:S01]  /*0b10*/  LDC.64 R4, c[0x0][0x390] ;  /* 0x0000e400ff047b82 */ /* 0x000e620000000a00 */
[----:B------:R-:W-:Y:S02]  /*0b20*/  IADD3 R13, PT, PT, R16, UR10, RZ ;  /* 0x0000000a100d7c10 */ /* 0x000fe4000fffe0ff */
[----:B------:R-:W-:-:S05]  /*0b30*/  IADD3 R11, PT, PT, R11, R16, RZ ;  /* 0x000000100b0b7210 */ /* 0x000fca0007ffe0ff */
[----:B------:R-:W2:Y:S01]  /*0b40*/  LDC.64 R2, c[0x0][0x398] ;  /* 0x0000e600ff027b82 */ /* 0x000ea20000000a00 */
[----:B-1----:R-:W-:-:S06]  /*0b50*/  IMAD.WIDE.U32 R4, R13, 0x4, R4 ;  /* 0x000000040d047825 */ /* 0x002fcc00078e0004 */
[----:B0-----:R-:W3:Y:S01]  /*0b60*/  LDG.E R5, desc[UR8][R4.64] ;  /* 0x0000000804057981 */ /* 0x001ee2000c1e1900 */
[----:B--2---:R-:W-:-:S05]  /*0b70*/  IMAD.WIDE R2, R11, 0x4, R2 ;  /* 0x000000040b027825 */ /* 0x004fca00078e0202 */
[----:B------:R-:W3:Y:S01]  /*0b80*/  LDG.E R11, desc[UR8][R2.64] ;  /* 0x00000008020b7981 */ /* 0x000ee2000c1e1900 */
[----:B------:R-:W-:Y:S01]  /*0b90*/  ISETP.NE.AND P0, PT, R9, 0x1, PT ;  /* 0x000000010900780c */ /* 0x000fe20003f05270 */
[----:B---3--:R-:W-:-:S12]  /*0ba0*/  FFMA R14, R5, R11, R14 ;  /* 0x0000000b050e7223 */ /* 0x008fd8000000000e */
[----:B------:R-:W-:Y:S05]  /*0bb0*/  @!P0 BRA `(.L_x_53) ;  /* 0x0000000000308947 */ /* 0x000fea0003800000 */
[----:B------:R-:W0:Y:S01]  /*0bc0*/  LDC.64 R4, c[0x0][0x390] ;  /* 0x0000e400ff047b82 */ /* 0x000e220000000a00 */
[----:B------:R-:W-:Y:S02]  /*0bd0*/  IADD3 R11, P1, PT, R16, UR10, RZ ;  /* 0x0000000a100b7c10 */ /* 0x000fe4000ff3e0ff */
[----:B------:R-:W-:Y:S02]  /*0be0*/  ISETP.NE.AND P0, PT, R9, 0x2, PT ;  /* 0x000000020900780c */ /* 0x000fe40003f05270 */
[----:B------:R-:W-:-:S11]  /*0bf0*/  IADD3.X R12, PT, PT, RZ, RZ, RZ, P1, !PT ;  /* 0x000000ffff0c7210 */ /* 0x000fd60000ffe4ff */
[----:B------:R-:W2:Y:S01]  /*0c00*/  @P0 LDG.E R15, desc[UR8][R2.64+0x8] ;  /* 0x00000808020f0981 */ /* 0x000ea2000c1e1900 */
[----:B0-----:R-:W-:-:S04]  /*0c10*/  LEA R4, P1, R11, R4, 0x2 ;  /* 0x000000040b047211 */ /* 0x001fc800078210ff */
[----:B------:R-:W-:Y:S02]  /*0c20*/  LEA.HI.X R5, R11, R5, R12, 0x2, P1 ;  /* 0x000000050b057211 */ /* 0x000fe400008f140c */
[----:B------:R-:W3:Y:S04]  /*0c30*/  LDG.E R12, desc[UR8][R2.64+0x4] ;  /* 0x00000408020c7981 */ /* 0x000ee8000c1e1900 */
[----:B------:R-:W3:Y:S04]  /*0c40*/  LDG.E R11, desc[UR8][R4.64+0x4] ;  /* 0x00000408040b7981 */ /* 0x000ee8000c1e1900 */
[----:B------:R-:W2:Y:S01]  /*0c50*/  @P0 LDG.E R13, desc[UR8][R4.64+0x8] ;  /* 0x00000808040d0981 */ /* 0x000ea2000c1e1900 */
[----:B---3--:R-:W-:-:S04]  /*0c60*/  FFMA R14, R11, R12, R14 ;  /* 0x0000000c0b0e7223 */ /* 0x008fc8000000000e */
[----:B--2---:R-:W-:-:S07]  /*0c70*/  @P0 FFMA R14, R13, R15, R14 ;  /* 0x0000000f0d0e0223 */ /* 0x004fce000000000e */
.L_x_53:
[----:B------:R-:W-:Y:S05]  /*0c80*/  BRA.U UP0, `(.L_x_56) ;  /* 0xfffffff5004c7547 */ /* 0x000fea000b83ffff */
.L_x_50:
[----:B------:R-:W1:Y:S01]  /*0c90*/  LDC.64 R2, c[0x0][0x3a0] ;  /* 0x0000e800ff027b82 */ /* 0x000e620000000a00 */
[----:B------:R-:W2:Y:S01]  /*0ca0*/  LDCU UR4, c[0x0][0x3a8] ;  /* 0x00007500ff0477ac */ /* 0x000ea20008000800 */
[----:B------:R-:W-:-:S05]  /*0cb0*/  IMAD R7, R7, R6, R6 ;  /* 0x0000000607077224 */ /* 0x000fca00078e0206 */
[----:B------:R-:W-:Y:S01]  /*0cc0*/  IADD3 R7, PT, PT, R0, R7, RZ ;  /* 0x0000000700077210 */ /* 0x000fe20007ffe0ff */
[----:B--2---:R-:W-:-:S04]  /*0cd0*/  FADD R5, R14, UR4 ;  /* 0x000000040e057e21 */ /* 0x004fc80008000000 */
[----:B-1----:R-:W-:-:S05]  /*0ce0*/  IMAD.WIDE R2, R7, 0x4, R2 ;  /* 0x0000000407027825 */ /* 0x002fca00078e0202 */
[----:B0-----:R-:W-:Y:S01]  /*0cf0*/  STG.E desc[UR8][R2.64], R5 ;  /* 0x0000000502007986 */ /* 0x001fe2000c101908 */
[----:B------:R-:W-:Y:S05]  /*0d00*/  EXIT ;  /* 0x000000000000794d */ /* 0x000fea0003800000 */
.L_x_57:
        /* <DEDUP_REMOVED lines=15> */
.L_x_65:


//--------------------- .nv.shared.reserved.0     --------------------------
	.section	.nv.shared.reserved.0,"aw",@nobits
	.weak		__nv_reservedSMEM_offset_0_alias
	.size		__nv_reservedSMEM_offset_0_alias, 0, 64
	.other		__nv_reservedSMEM_offset_0_alias,@"STO_CUDA_RESERVED_SHARED STV_DEFAULT"
__nv_reservedSMEM_offset_0_alias:
	.zero		0
	.zero		64


//--------------------- .nv.constant0._Z4tanHiiPf --------------------------
	.section	.nv.constant0._Z4tanHiiPf,"a",@progbits
	.sectionflags	@""
	.align	4
.nv.constant0._Z4tanHiiPf:
	.zero		912


//--------------------- .nv.constant0._Z4ReLUiiPf --------------------------
	.section	.nv.constant0._Z4ReLUiiPf,"a",@progbits
	.sectionflags	@""
	.align	4
.nv.constant0._Z4ReLUiiPf:
	.zero		912


//--------------------- .nv.constant0._Z9addMatrixiiPfS_ --------------------------
	.section	.nv.constant0._Z9addMatrixiiPfS_,"a",@progbits
	.sectionflags	@""
	.align	4
.nv.constant0._Z9addMatrixiiPfS_:
	.zero		920


//--------------------- .nv.constant0._Z10avgPoolingiiiPfS_ --------------------------
	.section	.nv.constant0._Z10avgPoolingiiiPfS_,"a",@progbits
	.sectionflags	@""
	.align	4
.nv.constant0._Z10avgPoolingiiiPfS_:
	.zero		928


//--------------------- .nv.constant0._Z10maxPoolingiiiPfS_ --------------------------
	.section	.nv.constant0._Z10maxPoolingiiiPfS_,"a",@progbits
	.sectionflags	@""
	.align	4
.nv.constant0._Z10maxPoolingiiiPfS_:
	.zero		928


//--------------------- .nv.constant0._Z11convolutioniiiiPfS_S_f --------------------------
	.section	.nv.constant0._Z11convolutioniiiiPfS_S_f,"a",@progbits
	.sectionflags	@""
	.align	4
.nv.constant0._Z11convolutioniiiiPfS_S_f:
	.zero		940


//--------------------- SYMBOLS --------------------------

	.type		.nv.reservedSmem.offset0,@object
	.size		.nv.reservedSmem.offset0,0x4
